//
// Generated by NVIDIA NVVM Compiler
//
// Compiler Build ID: CL-36424714
// Cuda compilation tools, release 13.0, V13.0.88
// Based on NVVM 20.0.0
//

.version 9.0
.target sm_100
.address_size 64

	// .globl	limiter_kernel
.func  (.param .b64 func_retval0) __internal_accurate_pow
(
	.param .b64 __internal_accurate_pow_param_0
)
;

.visible .entry limiter_kernel(
	.param .u64 .ptr .align 1 limiter_kernel_param_0,
	.param .u64 .ptr .align 1 limiter_kernel_param_1,
	.param .u64 .ptr .align 1 limiter_kernel_param_2,
	.param .u32 limiter_kernel_param_3,
	.param .u32 limiter_kernel_param_4,
	.param .f64 limiter_kernel_param_5,
	.param .f64 limiter_kernel_param_6,
	.param .f64 limiter_kernel_param_7,
	.param .f64 limiter_kernel_param_8,
	.param .f64 limiter_kernel_param_9,
	.param .f64 limiter_kernel_param_10
)
{
	.reg .pred 	%p<46>;
	.reg .b32 	%r<142>;
	.reg .b32 	%f<5>;
	.reg .b64 	%rd<19>;
	.reg .b64 	%fd<291>;

	ld.param.u64 	%rd4, [limiter_kernel_param_1];
	ld.param.u64 	%rd5, [limiter_kernel_param_2];
	ld.param.u32 	%r39, [limiter_kernel_param_3];
	ld.param.u32 	%r40, [limiter_kernel_param_4];
	ld.param.f64 	%fd53, [limiter_kernel_param_5];
	ld.param.f64 	%fd54, [limiter_kernel_param_6];
	ld.param.f64 	%fd55, [limiter_kernel_param_7];
	ld.param.f64 	%fd56, [limiter_kernel_param_9];
	ld.param.f64 	%fd57, [limiter_kernel_param_10];
	mov.u32 	%r41, %ctaid.x;
	mov.u32 	%r42, %ntid.x;
	mov.u32 	%r43, %tid.x;
	mad.lo.s32 	%r132, %r41, %r42, %r43;
	setp.ge.s32 	%p1, %r132, %r39;
	@%p1 bra 	$L__BB0_44;
	mul.f64 	%fd58, %fd56, 0d3F50624DD2F1A9FC;
	mul.f64 	%fd59, %fd55, %fd58;
	rcp.rn.f64 	%fd60, %fd59;
	neg.f64 	%fd1, %fd60;
	fma.rn.f64 	%fd61, %fd1, 0d3FF71547652B82FE, 0d4338000000000000;
	{
	.reg .b32 %temp; 
	mov.b64 	{%r2, %temp}, %fd61;
	}
	mov.f64 	%fd62, 0dC338000000000000;
	add.rn.f64 	%fd63, %fd61, %fd62;
	fma.rn.f64 	%fd64, %fd63, 0dBFE62E42FEFA39EF, %fd1;
	fma.rn.f64 	%fd65, %fd63, 0dBC7ABC9E3B39803F, %fd64;
	fma.rn.f64 	%fd66, %fd65, 0d3E5ADE1569CE2BDF, 0d3E928AF3FCA213EA;
	fma.rn.f64 	%fd67, %fd66, %fd65, 0d3EC71DEE62401315;
	fma.rn.f64 	%fd68, %fd67, %fd65, 0d3EFA01997C89EB71;
	fma.rn.f64 	%fd69, %fd68, %fd65, 0d3F2A01A014761F65;
	fma.rn.f64 	%fd70, %fd69, %fd65, 0d3F56C16C1852B7AF;
	fma.rn.f64 	%fd71, %fd70, %fd65, 0d3F81111111122322;
	fma.rn.f64 	%fd72, %fd71, %fd65, 0d3FA55555555502A1;
	fma.rn.f64 	%fd73, %fd72, %fd65, 0d3FC5555555555511;
	fma.rn.f64 	%fd74, %fd73, %fd65, 0d3FE000000000000B;
	fma.rn.f64 	%fd75, %fd74, %fd65, 0d3FF0000000000000;
	fma.rn.f64 	%fd76, %fd75, %fd65, 0d3FF0000000000000;
	{
	.reg .b32 %temp; 
	mov.b64 	{%r3, %temp}, %fd76;
	}
	{
	.reg .b32 %temp; 
	mov.b64 	{%temp, %r4}, %fd76;
	}
	shl.b32 	%r44, %r2, 20;
	add.s32 	%r45, %r44, %r4;
	mov.b64 	%fd276, {%r3, %r45};
	{
	.reg .b32 %temp; 
	mov.b64 	{%temp, %r46}, %fd1;
	}
	mov.b32 	%f3, %r46;
	abs.f32 	%f1, %f3;
	setp.lt.f32 	%p2, %f1, 0f4086232B;
	@%p2 bra 	$L__BB0_4;
	setp.lt.f64 	%p3, %fd1, 0d0000000000000000;
	add.f64 	%fd77, %fd1, 0d7FF0000000000000;
	selp.f64 	%fd276, 0d0000000000000000, %fd77, %p3;
	setp.geu.f32 	%p4, %f1, 0f40874800;
	@%p4 bra 	$L__BB0_4;
	shr.u32 	%r47, %r2, 31;
	add.s32 	%r48, %r2, %r47;
	shr.s32 	%r49, %r48, 1;
	shl.b32 	%r50, %r49, 20;
	add.s32 	%r51, %r4, %r50;
	mov.b64 	%fd78, {%r3, %r51};
	sub.s32 	%r52, %r2, %r49;
	shl.b32 	%r53, %r52, 20;
	add.s32 	%r54, %r53, 1072693248;
	mov.b32 	%r55, 0;
	mov.b64 	%fd79, {%r55, %r54};
	mul.f64 	%fd276, %fd79, %fd78;
$L__BB0_4:
	mul.f64 	%fd80, %fd57, 0d3F50624DD2F1A9FC;
	mul.f64 	%fd81, %fd55, %fd80;
	rcp.rn.f64 	%fd82, %fd81;
	neg.f64 	%fd6, %fd82;
	fma.rn.f64 	%fd83, %fd6, 0d3FF71547652B82FE, 0d4338000000000000;
	{
	.reg .b32 %temp; 
	mov.b64 	{%r5, %temp}, %fd83;
	}
	mov.f64 	%fd84, 0dC338000000000000;
	add.rn.f64 	%fd85, %fd83, %fd84;
	fma.rn.f64 	%fd86, %fd85, 0dBFE62E42FEFA39EF, %fd6;
	fma.rn.f64 	%fd87, %fd85, 0dBC7ABC9E3B39803F, %fd86;
	fma.rn.f64 	%fd88, %fd87, 0d3E5ADE1569CE2BDF, 0d3E928AF3FCA213EA;
	fma.rn.f64 	%fd89, %fd88, %fd87, 0d3EC71DEE62401315;
	fma.rn.f64 	%fd90, %fd89, %fd87, 0d3EFA01997C89EB71;
	fma.rn.f64 	%fd91, %fd90, %fd87, 0d3F2A01A014761F65;
	fma.rn.f64 	%fd92, %fd91, %fd87, 0d3F56C16C1852B7AF;
	fma.rn.f64 	%fd93, %fd92, %fd87, 0d3F81111111122322;
	fma.rn.f64 	%fd94, %fd93, %fd87, 0d3FA55555555502A1;
	fma.rn.f64 	%fd95, %fd94, %fd87, 0d3FC5555555555511;
	fma.rn.f64 	%fd96, %fd95, %fd87, 0d3FE000000000000B;
	fma.rn.f64 	%fd97, %fd96, %fd87, 0d3FF0000000000000;
	fma.rn.f64 	%fd98, %fd97, %fd87, 0d3FF0000000000000;
	{
	.reg .b32 %temp; 
	mov.b64 	{%r6, %temp}, %fd98;
	}
	{
	.reg .b32 %temp; 
	mov.b64 	{%temp, %r7}, %fd98;
	}
	shl.b32 	%r56, %r5, 20;
	add.s32 	%r57, %r56, %r7;
	mov.b64 	%fd277, {%r6, %r57};
	{
	.reg .b32 %temp; 
	mov.b64 	{%temp, %r58}, %fd6;
	}
	mov.b32 	%f4, %r58;
	abs.f32 	%f2, %f4;
	setp.lt.f32 	%p5, %f2, 0f4086232B;
	@%p5 bra 	$L__BB0_7;
	setp.lt.f64 	%p6, %fd6, 0d0000000000000000;
	add.f64 	%fd99, %fd6, 0d7FF0000000000000;
	selp.f64 	%fd277, 0d0000000000000000, %fd99, %p6;
	setp.geu.f32 	%p7, %f2, 0f40874800;
	@%p7 bra 	$L__BB0_7;
	shr.u32 	%r59, %r5, 31;
	add.s32 	%r60, %r5, %r59;
	shr.s32 	%r61, %r60, 1;
	shl.b32 	%r62, %r61, 20;
	add.s32 	%r63, %r7, %r62;
	mov.b64 	%fd100, {%r6, %r63};
	sub.s32 	%r64, %r5, %r61;
	shl.b32 	%r65, %r64, 20;
	add.s32 	%r66, %r65, 1072693248;
	mov.b32 	%r67, 0;
	mov.b64 	%fd101, {%r67, %r66};
	mul.f64 	%fd277, %fd101, %fd100;
$L__BB0_7:
	setp.lt.s32 	%p8, %r40, 1;
	@%p8 bra 	$L__BB0_44;
	neg.f64 	%fd11, %fd54;
	mov.b32 	%r68, 1127219200;
	mov.b32 	%r69, -2147483648;
	mov.b64 	%fd12, {%r69, %r68};
	{
	.reg .b32 %temp; 
	mov.b64 	{%temp, %r70}, %fd53;
	}
	{
	.reg .b32 %temp; 
	mov.b64 	{%r71, %temp}, %fd53;
	}
	setp.lt.s32 	%p9, %r70, 1048576;
	mul.f64 	%fd103, %fd53, 0d4350000000000000;
	{
	.reg .b32 %temp; 
	mov.b64 	{%temp, %r72}, %fd103;
	}
	{
	.reg .b32 %temp; 
	mov.b64 	{%r73, %temp}, %fd103;
	}
	mov.f64 	%fd104, 0d4024000000000000;
	{
	.reg .b32 %temp; 
	mov.b64 	{%temp, %r8}, %fd104;
	}
	selp.f64 	%fd105, %fd103, %fd53, %p9;
	selp.b32 	%r74, %r72, %r70, %p9;
	selp.b32 	%r75, %r73, %r71, %p9;
	add.s32 	%r9, %r74, -1;
	fma.rn.f64 	%fd106, %fd105, 0d7FF0000000000000, 0d7FF0000000000000;
	{
	.reg .b32 %temp; 
	mov.b64 	{%temp, %r76}, %fd105;
	}
	and.b32  	%r77, %r76, 2147483647;
	setp.eq.s32 	%p10, %r77, 0;
	selp.f64 	%fd13, 0dFFF0000000000000, %fd106, %p10;
	selp.b32 	%r78, -1077, -1023, %p9;
	shr.u32 	%r79, %r74, 20;
	add.s32 	%r10, %r78, %r79;
	and.b32  	%r80, %r74, 1048575;
	or.b32  	%r11, %r80, 1072693248;
	mov.b64 	%fd14, {%r75, %r11};
	{
	.reg .b32 %temp; 
	mov.b64 	{%r81, %temp}, %fd14;
	}
	{
	.reg .b32 %temp; 
	mov.b64 	{%temp, %r82}, %fd14;
	}
	add.s32 	%r83, %r82, -1048576;
	mov.b64 	%fd15, {%r81, %r83};
	neg.s32 	%r133, %r40;
	cvta.to.global.u64 	%rd1, %rd4;
	mov.f64 	%fd278, 0d0000000000000000;
$L__BB0_9:
	ld.param.u64 	%rd18, [limiter_kernel_param_0];
	mul.wide.s32 	%rd2, %r132, 8;
	cvta.to.global.u64 	%rd6, %rd18;
	add.s64 	%rd7, %rd6, %rd2;
	ld.global.nc.f64 	%fd17, [%rd7];
	abs.f64 	%fd108, %fd17;
	setp.gt.f64 	%p11, %fd108, %fd278;
	sub.f64 	%fd109, %fd278, %fd108;
	selp.f64 	%fd110, %fd276, %fd277, %p11;
	fma.rn.f64 	%fd278, %fd109, %fd110, %fd108;
	setp.leu.f64 	%p12, %fd278, %fd53;
	mov.f64 	%fd284, 0d3FF0000000000000;
	@%p12 bra 	$L__BB0_25;
	{
	.reg .b32 %temp; 
	mov.b64 	{%temp, %r134}, %fd278;
	}
	{
	.reg .b32 %temp; 
	mov.b64 	{%r135, %temp}, %fd278;
	}
	setp.gt.s32 	%p13, %r134, 1048575;
	mov.b32 	%r136, -1023;
	mov.f64 	%fd279, %fd278;
	@%p13 bra 	$L__BB0_12;
	mul.f64 	%fd279, %fd278, 0d4350000000000000;
	{
	.reg .b32 %temp; 
	mov.b64 	{%temp, %r134}, %fd279;
	}
	{
	.reg .b32 %temp; 
	mov.b64 	{%r135, %temp}, %fd279;
	}
	mov.b32 	%r136, -1077;
$L__BB0_12:
	add.s32 	%r86, %r134, -1;
	setp.gt.u32 	%p14, %r86, 2146435070;
	@%p14 bra 	$L__BB0_16;
	shr.u32 	%r89, %r134, 20;
	add.s32 	%r137, %r136, %r89;
	and.b32  	%r90, %r134, 1048575;
	or.b32  	%r91, %r90, 1072693248;
	mov.b64 	%fd280, {%r135, %r91};
	setp.lt.u32 	%p16, %r91, 1073127583;
	@%p16 bra 	$L__BB0_15;
	{
	.reg .b32 %temp; 
	mov.b64 	{%r92, %temp}, %fd280;
	}
	{
	.reg .b32 %temp; 
	mov.b64 	{%temp, %r93}, %fd280;
	}
	add.s32 	%r94, %r93, -1048576;
	mov.b64 	%fd280, {%r92, %r94};
	add.s32 	%r137, %r137, 1;
$L__BB0_15:
	add.f64 	%fd112, %fd280, 0dBFF0000000000000;
	add.f64 	%fd113, %fd280, 0d3FF0000000000000;
	rcp.approx.ftz.f64 	%fd114, %fd113;
	neg.f64 	%fd115, %fd113;
	fma.rn.f64 	%fd116, %fd115, %fd114, 0d3FF0000000000000;
	fma.rn.f64 	%fd117, %fd116, %fd116, %fd116;
	fma.rn.f64 	%fd118, %fd117, %fd114, %fd114;
	mul.f64 	%fd119, %fd112, %fd118;
	fma.rn.f64 	%fd120, %fd112, %fd118, %fd119;
	mul.f64 	%fd121, %fd120, %fd120;
	fma.rn.f64 	%fd122, %fd121, 0d3EB1380B3AE80F1E, 0d3ED0EE258B7A8B04;
	fma.rn.f64 	%fd123, %fd122, %fd121, 0d3EF3B2669F02676F;
	fma.rn.f64 	%fd124, %fd123, %fd121, 0d3F1745CBA9AB0956;
	fma.rn.f64 	%fd125, %fd124, %fd121, 0d3F3C71C72D1B5154;
	fma.rn.f64 	%fd126, %fd125, %fd121, 0d3F624924923BE72D;
	fma.rn.f64 	%fd127, %fd126, %fd121, 0d3F8999999999A3C4;
	fma.rn.f64 	%fd128, %fd127, %fd121, 0d3FB5555555555554;
	sub.f64 	%fd129, %fd112, %fd120;
	add.f64 	%fd130, %fd129, %fd129;
	neg.f64 	%fd131, %fd120;
	fma.rn.f64 	%fd132, %fd131, %fd112, %fd130;
	mul.f64 	%fd133, %fd118, %fd132;
	mul.f64 	%fd134, %fd121, %fd128;
	fma.rn.f64 	%fd135, %fd134, %fd120, %fd133;
	xor.b32  	%r95, %r137, -2147483648;
	mov.b32 	%r96, 1127219200;
	mov.b64 	%fd136, {%r95, %r96};
	sub.f64 	%fd137, %fd136, %fd12;
	fma.rn.f64 	%fd138, %fd137, 0d3FE62E42FEFA39EF, %fd120;
	fma.rn.f64 	%fd139, %fd137, 0dBFE62E42FEFA39EF, %fd138;
	sub.f64 	%fd140, %fd139, %fd120;
	sub.f64 	%fd141, %fd135, %fd140;
	fma.rn.f64 	%fd142, %fd137, 0d3C7ABC9E3B39803F, %fd141;
	add.f64 	%fd281, %fd138, %fd142;
	bra.uni 	$L__BB0_17;
$L__BB0_16:
	fma.rn.f64 	%fd111, %fd279, 0d7FF0000000000000, 0d7FF0000000000000;
	{
	.reg .b32 %temp; 
	mov.b64 	{%temp, %r87}, %fd279;
	}
	and.b32  	%r88, %r87, 2147483647;
	setp.eq.s32 	%p15, %r88, 0;
	selp.f64 	%fd281, 0dFFF0000000000000, %fd111, %p15;
$L__BB0_17:
	setp.gt.u32 	%p17, %r9, 2146435070;
	mov.f64 	%fd282, %fd13;
	@%p17 bra 	$L__BB0_19;
	setp.gt.u32 	%p18, %r11, 1073127582;
	selp.f64 	%fd143, %fd15, %fd14, %p18;
	selp.u32 	%r97, 1, 0, %p18;
	add.s32 	%r98, %r10, %r97;
	add.f64 	%fd144, %fd143, 0dBFF0000000000000;
	add.f64 	%fd145, %fd143, 0d3FF0000000000000;
	rcp.approx.ftz.f64 	%fd146, %fd145;
	neg.f64 	%fd147, %fd145;
	fma.rn.f64 	%fd148, %fd147, %fd146, 0d3FF0000000000000;
	fma.rn.f64 	%fd149, %fd148, %fd148, %fd148;
	fma.rn.f64 	%fd150, %fd149, %fd146, %fd146;
	mul.f64 	%fd151, %fd144, %fd150;
	fma.rn.f64 	%fd152, %fd144, %fd150, %fd151;
	mul.f64 	%fd153, %fd152, %fd152;
	fma.rn.f64 	%fd154, %fd153, 0d3EB1380B3AE80F1E, 0d3ED0EE258B7A8B04;
	fma.rn.f64 	%fd155, %fd154, %fd153, 0d3EF3B2669F02676F;
	fma.rn.f64 	%fd156, %fd155, %fd153, 0d3F1745CBA9AB0956;
	fma.rn.f64 	%fd157, %fd156, %fd153, 0d3F3C71C72D1B5154;
	fma.rn.f64 	%fd158, %fd157, %fd153, 0d3F624924923BE72D;
	fma.rn.f64 	%fd159, %fd158, %fd153, 0d3F8999999999A3C4;
	fma.rn.f64 	%fd160, %fd159, %fd153, 0d3FB5555555555554;
	sub.f64 	%fd161, %fd144, %fd152;
	add.f64 	%fd162, %fd161, %fd161;
	neg.f64 	%fd163, %fd152;
	fma.rn.f64 	%fd164, %fd163, %fd144, %fd162;
	mul.f64 	%fd165, %fd150, %fd164;
	mul.f64 	%fd166, %fd153, %fd160;
	fma.rn.f64 	%fd167, %fd166, %fd152, %fd165;
	xor.b32  	%r99, %r98, -2147483648;
	mov.b32 	%r100, 1127219200;
	mov.b64 	%fd168, {%r99, %r100};
	sub.f64 	%fd169, %fd168, %fd12;
	fma.rn.f64 	%fd170, %fd169, 0d3FE62E42FEFA39EF, %fd152;
	fma.rn.f64 	%fd171, %fd169, 0dBFE62E42FEFA39EF, %fd170;
	sub.f64 	%fd172, %fd171, %fd152;
	sub.f64 	%fd173, %fd167, %fd172;
	fma.rn.f64 	%fd174, %fd169, 0d3C7ABC9E3B39803F, %fd173;
	add.f64 	%fd282, %fd170, %fd174;
$L__BB0_19:
	setp.lt.s32 	%p19, %r8, 0;
	mul.f64 	%fd175, %fd282, 0d3C695355BAAAFAD3;
	fma.rn.f64 	%fd176, %fd282, 0d3FDBCB7B1526E50E, %fd175;
	mul.f64 	%fd177, %fd281, 0d3C695355BAAAFAD3;
	fma.rn.f64 	%fd178, %fd281, 0d3FDBCB7B1526E50E, %fd177;
	sub.f64 	%fd179, %fd178, %fd176;
	mul.f64 	%fd180, %fd179, %fd11;
	{
	.reg .b32 %temp; 
	mov.b64 	{%temp, %r25}, %fd180;
	}
	shr.u32 	%r101, %r25, 20;
	and.b32  	%r102, %r101, 2047;
	add.s32 	%r103, %r102, -1012;
	mov.b64 	%rd8, %fd180;
	shl.b64 	%rd9, %rd8, %r103;
	setp.eq.s64 	%p20, %rd9, -9223372036854775808;
	{ // callseq 0, 0
	.param .b64 param0;
	st.param.f64 	[param0], %fd180;
	.param .b64 retval0;
	call.uni (retval0), 
	__internal_accurate_pow, 
	(
	param0
	);
	ld.param.f64 	%fd181, [retval0];
	} // callseq 0
	neg.f64 	%fd183, %fd181;
	selp.f64 	%fd184, %fd183, %fd181, %p20;
	selp.f64 	%fd185, %fd184, %fd181, %p19;
	cvt.rzi.f64.f64 	%fd186, %fd180;
	setp.neu.f64 	%p21, %fd180, %fd186;
	selp.f64 	%fd188, 0dFFF8000000000000, %fd185, %p21;
	selp.f64 	%fd283, %fd188, %fd185, %p19;
	add.f64 	%fd189, %fd180, 0d4024000000000000;
	{
	.reg .b32 %temp; 
	mov.b64 	{%temp, %r104}, %fd189;
	}
	and.b32  	%r105, %r104, 2146435072;
	setp.ne.s32 	%p22, %r105, 2146435072;
	@%p22 bra 	$L__BB0_24;
	setp.num.f64 	%p23, %fd180, %fd180;
	@%p23 bra 	$L__BB0_22;
	mov.f64 	%fd191, 0d4024000000000000;
	add.rn.f64 	%fd283, %fd191, %fd180;
	bra.uni 	$L__BB0_24;
$L__BB0_22:
	abs.f64 	%fd190, %fd180;
	setp.neu.f64 	%p24, %fd190, 0d7FF0000000000000;
	@%p24 bra 	$L__BB0_24;
	setp.lt.s32 	%p25, %r25, 0;
	selp.b32 	%r106, 0, 2146435072, %p25;
	mov.b32 	%r107, 0;
	mov.b64 	%fd283, {%r107, %r106};
$L__BB0_24:
	setp.eq.f64 	%p26, %fd180, 0d0000000000000000;
	selp.f64 	%fd284, 0d3FF0000000000000, %fd283, %p26;
$L__BB0_25:
	setp.geu.f64 	%p27, %fd278, %fd53;
	setp.leu.f64 	%p28, %fd278, 0d0000000000000000;
	mov.f64 	%fd290, 0d3FF0000000000000;
	or.pred  	%p29, %p27, %p28;
	@%p29 bra 	$L__BB0_41;
	setp.gt.u32 	%p30, %r9, 2146435070;
	mov.f64 	%fd285, %fd13;
	@%p30 bra 	$L__BB0_28;
	setp.gt.u32 	%p31, %r11, 1073127582;
	selp.f64 	%fd193, %fd15, %fd14, %p31;
	selp.u32 	%r108, 1, 0, %p31;
	add.s32 	%r109, %r10, %r108;
	add.f64 	%fd194, %fd193, 0dBFF0000000000000;
	add.f64 	%fd195, %fd193, 0d3FF0000000000000;
	rcp.approx.ftz.f64 	%fd196, %fd195;
	neg.f64 	%fd197, %fd195;
	fma.rn.f64 	%fd198, %fd197, %fd196, 0d3FF0000000000000;
	fma.rn.f64 	%fd199, %fd198, %fd198, %fd198;
	fma.rn.f64 	%fd200, %fd199, %fd196, %fd196;
	mul.f64 	%fd201, %fd194, %fd200;
	fma.rn.f64 	%fd202, %fd194, %fd200, %fd201;
	mul.f64 	%fd203, %fd202, %fd202;
	fma.rn.f64 	%fd204, %fd203, 0d3EB1380B3AE80F1E, 0d3ED0EE258B7A8B04;
	fma.rn.f64 	%fd205, %fd204, %fd203, 0d3EF3B2669F02676F;
	fma.rn.f64 	%fd206, %fd205, %fd203, 0d3F1745CBA9AB0956;
	fma.rn.f64 	%fd207, %fd206, %fd203, 0d3F3C71C72D1B5154;
	fma.rn.f64 	%fd208, %fd207, %fd203, 0d3F624924923BE72D;
	fma.rn.f64 	%fd209, %fd208, %fd203, 0d3F8999999999A3C4;
	fma.rn.f64 	%fd210, %fd209, %fd203, 0d3FB5555555555554;
	sub.f64 	%fd211, %fd194, %fd202;
	add.f64 	%fd212, %fd211, %fd211;
	neg.f64 	%fd213, %fd202;
	fma.rn.f64 	%fd214, %fd213, %fd194, %fd212;
	mul.f64 	%fd215, %fd200, %fd214;
	mul.f64 	%fd216, %fd203, %fd210;
	fma.rn.f64 	%fd217, %fd216, %fd202, %fd215;
	xor.b32  	%r110, %r109, -2147483648;
	mov.b32 	%r111, 1127219200;
	mov.b64 	%fd218, {%r110, %r111};
	sub.f64 	%fd219, %fd218, %fd12;
	fma.rn.f64 	%fd220, %fd219, 0d3FE62E42FEFA39EF, %fd202;
	fma.rn.f64 	%fd221, %fd219, 0dBFE62E42FEFA39EF, %fd220;
	sub.f64 	%fd222, %fd221, %fd202;
	sub.f64 	%fd223, %fd217, %fd222;
	fma.rn.f64 	%fd224, %fd219, 0d3C7ABC9E3B39803F, %fd223;
	add.f64 	%fd285, %fd220, %fd224;
$L__BB0_28:
	{
	.reg .b32 %temp; 
	mov.b64 	{%temp, %r138}, %fd278;
	}
	{
	.reg .b32 %temp; 
	mov.b64 	{%r139, %temp}, %fd278;
	}
	setp.gt.s32 	%p32, %r138, 1048575;
	mov.b32 	%r140, -1023;
	mov.f64 	%fd286, %fd278;
	@%p32 bra 	$L__BB0_30;
	mul.f64 	%fd286, %fd278, 0d4350000000000000;
	{
	.reg .b32 %temp; 
	mov.b64 	{%temp, %r138}, %fd286;
	}
	{
	.reg .b32 %temp; 
	mov.b64 	{%r139, %temp}, %fd286;
	}
	mov.b32 	%r140, -1077;
$L__BB0_30:
	add.s32 	%r114, %r138, -1;
	setp.gt.u32 	%p33, %r114, 2146435070;
	@%p33 bra 	$L__BB0_34;
	shr.u32 	%r117, %r138, 20;
	add.s32 	%r141, %r140, %r117;
	and.b32  	%r118, %r138, 1048575;
	or.b32  	%r119, %r118, 1072693248;
	mov.b64 	%fd287, {%r139, %r119};
	setp.lt.u32 	%p35, %r119, 1073127583;
	@%p35 bra 	$L__BB0_33;
	{
	.reg .b32 %temp; 
	mov.b64 	{%r120, %temp}, %fd287;
	}
	{
	.reg .b32 %temp; 
	mov.b64 	{%temp, %r121}, %fd287;
	}
	add.s32 	%r122, %r121, -1048576;
	mov.b64 	%fd287, {%r120, %r122};
	add.s32 	%r141, %r141, 1;
$L__BB0_33:
	add.f64 	%fd226, %fd287, 0dBFF0000000000000;
	add.f64 	%fd227, %fd287, 0d3FF0000000000000;
	rcp.approx.ftz.f64 	%fd228, %fd227;
	neg.f64 	%fd229, %fd227;
	fma.rn.f64 	%fd230, %fd229, %fd228, 0d3FF0000000000000;
	fma.rn.f64 	%fd231, %fd230, %fd230, %fd230;
	fma.rn.f64 	%fd232, %fd231, %fd228, %fd228;
	mul.f64 	%fd233, %fd226, %fd232;
	fma.rn.f64 	%fd234, %fd226, %fd232, %fd233;
	mul.f64 	%fd235, %fd234, %fd234;
	fma.rn.f64 	%fd236, %fd235, 0d3EB1380B3AE80F1E, 0d3ED0EE258B7A8B04;
	fma.rn.f64 	%fd237, %fd236, %fd235, 0d3EF3B2669F02676F;
	fma.rn.f64 	%fd238, %fd237, %fd235, 0d3F1745CBA9AB0956;
	fma.rn.f64 	%fd239, %fd238, %fd235, 0d3F3C71C72D1B5154;
	fma.rn.f64 	%fd240, %fd239, %fd235, 0d3F624924923BE72D;
	fma.rn.f64 	%fd241, %fd240, %fd235, 0d3F8999999999A3C4;
	fma.rn.f64 	%fd242, %fd241, %fd235, 0d3FB5555555555554;
	sub.f64 	%fd243, %fd226, %fd234;
	add.f64 	%fd244, %fd243, %fd243;
	neg.f64 	%fd245, %fd234;
	fma.rn.f64 	%fd246, %fd245, %fd226, %fd244;
	mul.f64 	%fd247, %fd232, %fd246;
	mul.f64 	%fd248, %fd235, %fd242;
	fma.rn.f64 	%fd249, %fd248, %fd234, %fd247;
	xor.b32  	%r123, %r141, -2147483648;
	mov.b32 	%r124, 1127219200;
	mov.b64 	%fd250, {%r123, %r124};
	sub.f64 	%fd251, %fd250, %fd12;
	fma.rn.f64 	%fd252, %fd251, 0d3FE62E42FEFA39EF, %fd234;
	fma.rn.f64 	%fd253, %fd251, 0dBFE62E42FEFA39EF, %fd252;
	sub.f64 	%fd254, %fd253, %fd234;
	sub.f64 	%fd255, %fd249, %fd254;
	fma.rn.f64 	%fd256, %fd251, 0d3C7ABC9E3B39803F, %fd255;
	add.f64 	%fd288, %fd252, %fd256;
	bra.uni 	$L__BB0_35;
$L__BB0_34:
	fma.rn.f64 	%fd225, %fd286, 0d7FF0000000000000, 0d7FF0000000000000;
	{
	.reg .b32 %temp; 
	mov.b64 	{%temp, %r115}, %fd286;
	}
	and.b32  	%r116, %r115, 2147483647;
	setp.eq.s32 	%p34, %r116, 0;
	selp.f64 	%fd288, 0dFFF0000000000000, %fd225, %p34;
$L__BB0_35:
	setp.lt.s32 	%p36, %r8, 0;
	mul.f64 	%fd257, %fd288, 0d3C695355BAAAFAD3;
	fma.rn.f64 	%fd258, %fd288, 0d3FDBCB7B1526E50E, %fd257;
	mul.f64 	%fd259, %fd285, 0d3C695355BAAAFAD3;
	fma.rn.f64 	%fd260, %fd285, 0d3FDBCB7B1526E50E, %fd259;
	sub.f64 	%fd261, %fd260, %fd258;
	mul.f64 	%fd262, %fd54, %fd261;
	{
	.reg .b32 %temp; 
	mov.b64 	{%temp, %r36}, %fd262;
	}
	shr.u32 	%r125, %r36, 20;
	and.b32  	%r126, %r125, 2047;
	add.s32 	%r127, %r126, -1012;
	mov.b64 	%rd11, %fd262;
	shl.b64 	%rd12, %rd11, %r127;
	setp.eq.s64 	%p37, %rd12, -9223372036854775808;
	{ // callseq 1, 0
	.param .b64 param0;
	st.param.f64 	[param0], %fd262;
	.param .b64 retval0;
	call.uni (retval0), 
	__internal_accurate_pow, 
	(
	param0
	);
	ld.param.f64 	%fd263, [retval0];
	} // callseq 1
	neg.f64 	%fd265, %fd263;
	selp.f64 	%fd266, %fd265, %fd263, %p37;
	selp.f64 	%fd267, %fd266, %fd263, %p36;
	cvt.rzi.f64.f64 	%fd268, %fd262;
	setp.neu.f64 	%p38, %fd262, %fd268;
	selp.f64 	%fd270, 0dFFF8000000000000, %fd267, %p38;
	selp.f64 	%fd289, %fd270, %fd267, %p36;
	add.f64 	%fd271, %fd262, 0d4024000000000000;
	{
	.reg .b32 %temp; 
	mov.b64 	{%temp, %r128}, %fd271;
	}
	and.b32  	%r129, %r128, 2146435072;
	setp.ne.s32 	%p39, %r129, 2146435072;
	@%p39 bra 	$L__BB0_40;
	setp.num.f64 	%p40, %fd262, %fd262;
	@%p40 bra 	$L__BB0_38;
	mov.f64 	%fd273, 0d4024000000000000;
	add.rn.f64 	%fd289, %fd273, %fd262;
	bra.uni 	$L__BB0_40;
$L__BB0_38:
	abs.f64 	%fd272, %fd262;
	setp.neu.f64 	%p41, %fd272, 0d7FF0000000000000;
	@%p41 bra 	$L__BB0_40;
	setp.lt.s32 	%p42, %r36, 0;
	selp.b32 	%r130, 0, 2146435072, %p42;
	mov.b32 	%r131, 0;
	mov.b64 	%fd289, {%r131, %r130};
$L__BB0_40:
	setp.eq.f64 	%p43, %fd262, 0d0000000000000000;
	selp.f64 	%fd290, 0d3FF0000000000000, %fd289, %p43;
$L__BB0_41:
	setp.eq.s64 	%p44, %rd5, 0;
	mul.f64 	%fd274, %fd17, %fd284;
	mul.f64 	%fd275, %fd274, %fd290;
	add.s64 	%rd14, %rd1, %rd2;
	st.global.f64 	[%rd14], %fd275;
	@%p44 bra 	$L__BB0_43;
	mul.wide.s32 	%rd15, %r132, 8;
	cvta.to.global.u64 	%rd16, %rd5;
	add.s64 	%rd17, %rd16, %rd15;
	st.global.f64 	[%rd17], %fd284;
$L__BB0_43:
	add.s32 	%r133, %r133, 1;
	setp.ne.s32 	%p45, %r133, 0;
	add.s32 	%r132, %r132, %r39;
	@%p45 bra 	$L__BB0_9;
$L__BB0_44:
	ret;

}
.func  (.param .b64 func_retval0) __internal_accurate_pow(
	.param .b64 __internal_accurate_pow_param_0
)
{
	.reg .pred 	%p<8>;
	.reg .b32 	%r<46>;
	.reg .b32 	%f<3>;
	.reg .b64 	%fd<109>;

	ld.param.f64 	%fd10, [__internal_accurate_pow_param_0];
	mov.f64 	%fd11, 0d4024000000000000;
	{
	.reg .b32 %temp; 
	mov.b64 	{%temp, %r8}, %fd11;
	}
	{
	.reg .b32 %temp; 
	mov.b64 	{%r9, %temp}, %fd11;
	}
	shr.u32 	%r10, %r8, 20;
	setp.lt.u32 	%p1, %r8, 1048576;
	mov.f64 	%fd12, 0d4384000000000000;
	{
	.reg .b32 %temp; 
	mov.b64 	{%temp, %r11}, %fd12;
	}
	{
	.reg .b32 %temp; 
	mov.b64 	{%r12, %temp}, %fd12;
	}
	shr.u32 	%r13, %r11, 20;
	add.s32 	%r14, %r13, -54;
	selp.b32 	%r15, %r12, %r9, %p1;
	selp.b32 	%r16, %r11, %r8, %p1;
	selp.b32 	%r1, %r14, %r10, %p1;
	add.s32 	%r45, %r1, -1023;
	and.b32  	%r17, %r16, -2146435073;
	or.b32  	%r18, %r17, 1072693248;
	mov.b64 	%fd107, {%r15, %r18};
	setp.lt.u32 	%p2, %r18, 1073127583;
	@%p2 bra 	$L__BB1_2;
	{
	.reg .b32 %temp; 
	mov.b64 	{%r19, %temp}, %fd107;
	}
	{
	.reg .b32 %temp; 
	mov.b64 	{%temp, %r20}, %fd107;
	}
	add.s32 	%r21, %r20, -1048576;
	mov.b64 	%fd107, {%r19, %r21};
	add.s32 	%r45, %r1, -1022;
$L__BB1_2:
	add.f64 	%fd13, %fd107, 0dBFF0000000000000;
	add.f64 	%fd14, %fd107, 0d3FF0000000000000;
	rcp.approx.ftz.f64 	%fd15, %fd14;
	neg.f64 	%fd16, %fd14;
	fma.rn.f64 	%fd17, %fd16, %fd15, 0d3FF0000000000000;
	fma.rn.f64 	%fd18, %fd17, %fd17, %fd17;
	fma.rn.f64 	%fd19, %fd18, %fd15, %fd15;
	mul.f64 	%fd20, %fd13, %fd19;
	fma.rn.f64 	%fd21, %fd13, %fd19, %fd20;
	mul.f64 	%fd22, %fd21, %fd21;
	fma.rn.f64 	%fd23, %fd22, 0d3EB0F5FF7D2CAFE2, 0d3ED0F5D241AD3B5A;
	fma.rn.f64 	%fd24, %fd23, %fd22, 0d3EF3B20A75488A3F;
	fma.rn.f64 	%fd25, %fd24, %fd22, 0d3F1745CDE4FAECD5;
	fma.rn.f64 	%fd26, %fd25, %fd22, 0d3F3C71C7258A578B;
	fma.rn.f64 	%fd27, %fd26, %fd22, 0d3F6249249242B910;
	fma.rn.f64 	%fd28, %fd27, %fd22, 0d3F89999999999DFB;
	sub.f64 	%fd29, %fd13, %fd21;
	add.f64 	%fd30, %fd29, %fd29;
	neg.f64 	%fd31, %fd21;
	fma.rn.f64 	%fd32, %fd31, %fd13, %fd30;
	mul.f64 	%fd33, %fd19, %fd32;
	fma.rn.f64 	%fd34, %fd22, %fd28, 0d3FB5555555555555;
	mov.f64 	%fd35, 0d3FB5555555555555;
	sub.f64 	%fd36, %fd35, %fd34;
	fma.rn.f64 	%fd37, %fd22, %fd28, %fd36;
	add.f64 	%fd38, %fd37, 0dBC46A4CB00B9E7B0;
	add.f64 	%fd39, %fd34, %fd38;
	sub.f64 	%fd40, %fd34, %fd39;
	add.f64 	%fd41, %fd38, %fd40;
	mul.rn.f64 	%fd42, %fd21, %fd21;
	neg.f64 	%fd43, %fd42;
	fma.rn.f64 	%fd44, %fd21, %fd21, %fd43;
	{
	.reg .b32 %temp; 
	mov.b64 	{%r22, %temp}, %fd33;
	}
	{
	.reg .b32 %temp; 
	mov.b64 	{%temp, %r23}, %fd33;
	}
	add.s32 	%r24, %r23, 1048576;
	mov.b64 	%fd45, {%r22, %r24};
	fma.rn.f64 	%fd46, %fd21, %fd45, %fd44;
	mul.rn.f64 	%fd47, %fd42, %fd21;
	neg.f64 	%fd48, %fd47;
	fma.rn.f64 	%fd49, %fd42, %fd21, %fd48;
	fma.rn.f64 	%fd50, %fd42, %fd33, %fd49;
	fma.rn.f64 	%fd51, %fd46, %fd21, %fd50;
	mul.rn.f64 	%fd52, %fd39, %fd47;
	neg.f64 	%fd53, %fd52;
	fma.rn.f64 	%fd54, %fd39, %fd47, %fd53;
	fma.rn.f64 	%fd55, %fd39, %fd51, %fd54;
	fma.rn.f64 	%fd56, %fd41, %fd47, %fd55;
	add.f64 	%fd57, %fd52, %fd56;
	sub.f64 	%fd58, %fd52, %fd57;
	add.f64 	%fd59, %fd56, %fd58;
	add.f64 	%fd60, %fd21, %fd57;
	sub.f64 	%fd61, %fd21, %fd60;
	add.f64 	%fd62, %fd57, %fd61;
	add.f64 	%fd63, %fd59, %fd62;
	add.f64 	%fd64, %fd33, %fd63;
	add.f64 	%fd65, %fd60, %fd64;
	sub.f64 	%fd66, %fd60, %fd65;
	add.f64 	%fd67, %fd64, %fd66;
	xor.b32  	%r25, %r45, -2147483648;
	mov.b32 	%r26, 1127219200;
	mov.b64 	%fd68, {%r25, %r26};
	mov.b32 	%r27, -2147483648;
	mov.b64 	%fd69, {%r27, %r26};
	sub.f64 	%fd70, %fd68, %fd69;
	fma.rn.f64 	%fd71, %fd70, 0d3FE62E42FEFA39EF, %fd65;
	fma.rn.f64 	%fd72, %fd70, 0dBFE62E42FEFA39EF, %fd71;
	sub.f64 	%fd73, %fd72, %fd65;
	sub.f64 	%fd74, %fd67, %fd73;
	fma.rn.f64 	%fd75, %fd70, 0d3C7ABC9E3B39803F, %fd74;
	add.f64 	%fd76, %fd71, %fd75;
	sub.f64 	%fd77, %fd71, %fd76;
	add.f64 	%fd78, %fd75, %fd77;
	{
	.reg .b32 %temp; 
	mov.b64 	{%temp, %r28}, %fd10;
	}
	{
	.reg .b32 %temp; 
	mov.b64 	{%r29, %temp}, %fd10;
	}
	shl.b32 	%r30, %r28, 1;
	setp.gt.u32 	%p3, %r30, -33554433;
	and.b32  	%r31, %r28, -15728641;
	selp.b32 	%r32, %r31, %r28, %p3;
	mov.b64 	%fd79, {%r29, %r32};
	mul.rn.f64 	%fd80, %fd76, %fd79;
	neg.f64 	%fd81, %fd80;
	fma.rn.f64 	%fd82, %fd76, %fd79, %fd81;
	fma.rn.f64 	%fd83, %fd78, %fd79, %fd82;
	add.f64 	%fd4, %fd80, %fd83;
	sub.f64 	%fd84, %fd80, %fd4;
	add.f64 	%fd5, %fd83, %fd84;
	fma.rn.f64 	%fd85, %fd4, 0d3FF71547652B82FE, 0d4338000000000000;
	{
	.reg .b32 %temp; 
	mov.b64 	{%r5, %temp}, %fd85;
	}
	mov.f64 	%fd86, 0dC338000000000000;
	add.rn.f64 	%fd87, %fd85, %fd86;
	fma.rn.f64 	%fd88, %fd87, 0dBFE62E42FEFA39EF, %fd4;
	fma.rn.f64 	%fd89, %fd87, 0dBC7ABC9E3B39803F, %fd88;
	fma.rn.f64 	%fd90, %fd89, 0d3E5ADE1569CE2BDF, 0d3E928AF3FCA213EA;
	fma.rn.f64 	%fd91, %fd90, %fd89, 0d3EC71DEE62401315;
	fma.rn.f64 	%fd92, %fd91, %fd89, 0d3EFA01997C89EB71;
	fma.rn.f64 	%fd93, %fd92, %fd89, 0d3F2A01A014761F65;
	fma.rn.f64 	%fd94, %fd93, %fd89, 0d3F56C16C1852B7AF;
	fma.rn.f64 	%fd95, %fd94, %fd89, 0d3F81111111122322;
	fma.rn.f64 	%fd96, %fd95, %fd89, 0d3FA55555555502A1;
	fma.rn.f64 	%fd97, %fd96, %fd89, 0d3FC5555555555511;
	fma.rn.f64 	%fd98, %fd97, %fd89, 0d3FE000000000000B;
	fma.rn.f64 	%fd99, %fd98, %fd89, 0d3FF0000000000000;
	fma.rn.f64 	%fd100, %fd99, %fd89, 0d3FF0000000000000;
	{
	.reg .b32 %temp; 
	mov.b64 	{%r6, %temp}, %fd100;
	}
	{
	.reg .b32 %temp; 
	mov.b64 	{%temp, %r7}, %fd100;
	}
	shl.b32 	%r33, %r5, 20;
	add.s32 	%r34, %r33, %r7;
	mov.b64 	%fd108, {%r6, %r34};
	{
	.reg .b32 %temp; 
	mov.b64 	{%temp, %r35}, %fd4;
	}
	mov.b32 	%f2, %r35;
	abs.f32 	%f1, %f2;
	setp.lt.f32 	%p4, %f1, 0f4086232B;
	@%p4 bra 	$L__BB1_5;
	setp.lt.f64 	%p5, %fd4, 0d0000000000000000;
	add.f64 	%fd101, %fd4, 0d7FF0000000000000;
	selp.f64 	%fd108, 0d0000000000000000, %fd101, %p5;
	setp.geu.f32 	%p6, %f1, 0f40874800;
	@%p6 bra 	$L__BB1_5;
	shr.u32 	%r36, %r5, 31;
	add.s32 	%r37, %r5, %r36;
	shr.s32 	%r38, %r37, 1;
	shl.b32 	%r39, %r38, 20;
	add.s32 	%r40, %r7, %r39;
	mov.b64 	%fd102, {%r6, %r40};
	sub.s32 	%r41, %r5, %r38;
	shl.b32 	%r42, %r41, 20;
	add.s32 	%r43, %r42, 1072693248;
	mov.b32 	%r44, 0;
	mov.b64 	%fd103, {%r44, %r43};
	mul.f64 	%fd108, %fd103, %fd102;
$L__BB1_5:
	abs.f64 	%fd104, %fd108;
	setp.eq.f64 	%p7, %fd104, 0d7FF0000000000000;
	fma.rn.f64 	%fd105, %fd108, %fd5, %fd108;
	selp.f64 	%fd106, %fd108, %fd105, %p7;
	st.param.f64 	[func_retval0], %fd106;
	ret;

}


// ===== COMPILED SASS (sm_100) =====

	.target	sm_100

	.elftype	@"ET_EXEC"


//--------------------- .note.nv.tkinfo           --------------------------
	.section	.note.nv.tkinfo,"",@"SHT_NOTE"
	.sectionflags	@"SHF_NOTE_NV_TKINFO"
	.tkinfo
        /*0018*/ 	.word	0x00000002
        /*0030*/ 	.string	""
        /*0030*/ 	.string	"ptxas"
        /*0030*/ 	.string	"Cuda compilation tools, release 13.0, V13.0.88"
        /*0030*/ 	.string	"Build cuda_13.0.r13.0/compiler.36424714_0"
        /*0030*/ 	.string	"-arch sm_100 -m 64 "



//--------------------- .note.nv.cuinfo           --------------------------
	.section	.note.nv.cuinfo,"",@"SHT_NOTE"
	.sectionflags	@"SHF_NOTE_NV_CUINFO"
        /*0018*/ 	.short	0x0002
        /*001a*/ 	.short	0x0064
        /*001c*/ 	.short	0x0082
	.zero		2


//--------------------- .nv.info                  --------------------------
	.section	.nv.info,"",@"SHT_CUDA_INFO"
	.align	4


	//----- nvinfo : EIATTR_REGCOUNT
	.align		4
        /*0000*/ 	.byte	0x04, 0x2f
        /*0002*/ 	.short	(.L_1 - .L_0)
	.align		4
.L_0:
        /*0004*/ 	.word	index@(limiter_kernel)
        /*0008*/ 	.word	0x00000026


	//----- nvinfo : EIATTR_FRAME_SIZE
	.align		4
.L_1:
        /*000c*/ 	.byte	0x04, 0x11
        /*000e*/ 	.short	(.L_3 - .L_2)
	.align		4
.L_2:
        /*0010*/ 	.word	index@($limiter_kernel$__internal_accurate_pow)
        /*0014*/ 	.word	0x00000000


	//----- nvinfo : EIATTR_FRAME_SIZE
	.align		4
.L_3:
        /*0018*/ 	.byte	0x04, 0x11
        /*001a*/ 	.short	(.L_5 - .L_4)
	.align		4
.L_4:
        /*001c*/ 	.word	index@($__internal_0_$__cuda_sm20_dblrcp_rn_slowpath_v3)
        /*0020*/ 	.word	0x00000000


	//----- nvinfo : EIATTR_FRAME_SIZE
	.align		4
.L_5:
        /*0024*/ 	.byte	0x04, 0x11
        /*0026*/ 	.short	(.L_7 - .L_6)
	.align		4
.L_6:
        /*0028*/ 	.word	index@(limiter_kernel)
        /*002c*/ 	.word	0x00000000


	//----- nvinfo : EIATTR_MIN_STACK_SIZE
	.align		4
.L_7:
        /*0030*/ 	.byte	0x04, 0x12
        /*0032*/ 	.short	(.L_9 - .L_8)
	.align		4
.L_8:
        /*0034*/ 	.word	index@(limiter_kernel)
        /*0038*/ 	.word	0x00000000
.L_9:


//--------------------- .nv.compat                --------------------------
	.section	.nv.compat,"",@"SHT_CUDA_COMPAT_INFO"
	.align	4
        /*0000*/ 	.byte	0x02, 0x09, 0x00, 0x00, 0x02, 0x02, 0x01, 0x00, 0x02, 0x05, 0x05, 0x00, 0x03, 0x07, 0x01, 0x01
        /*0010*/ 	.byte	0x02, 0x03, 0x00, 0x00, 0x02, 0x06, 0x01, 0x00, 0x04, 0x0b, 0x08, 0x00, 0x01, 0x00, 0x00, 0x00
        /*0020*/ 	.byte	0x00, 0x00, 0x00, 0x00


//--------------------- .nv.info.limiter_kernel   --------------------------
	.section	.nv.info.limiter_kernel,"",@"SHT_CUDA_INFO"
	.sectionflags	@""
	.align	4


	//----- nvinfo : EIATTR_CUDA_API_VERSION
	.align		4
        /*0000*/ 	.byte	0x04, 0x37
        /*0002*/ 	.short	(.L_11 - .L_10)
.L_10:
        /*0004*/ 	.word	0x00000082


	//----- nvinfo : EIATTR_KPARAM_INFO
	.align		4
.L_11:
        /*0008*/ 	.byte	0x04, 0x17
        /*000a*/ 	.short	(.L_13 - .L_12)
.L_12:
        /*000c*/ 	.word	0x00000000
        /*0010*/ 	.short	0x000a
        /*0012*/ 	.short	0x0048
        /*0014*/ 	.byte	0x00, 0xf0, 0x21, 0x00


	//----- nvinfo : EIATTR_KPARAM_INFO
	.align		4
.L_13:
        /*0018*/ 	.byte	0x04, 0x17
        /*001a*/ 	.short	(.L_15 - .L_14)
.L_14:
        /*001c*/ 	.word	0x00000000
        /*0020*/ 	.short	0x0009
        /*0022*/ 	.short	0x0040
        /*0024*/ 	.byte	0x00, 0xf0, 0x21, 0x00


	//----- nvinfo : EIATTR_KPARAM_INFO
	.align		4
.L_15:
        /*0028*/ 	.byte	0x04, 0x17
        /*002a*/ 	.short	(.L_17 - .L_16)
.L_16:
        /*002c*/ 	.word	0x00000000
        /*0030*/ 	.short	0x0008
        /*0032*/ 	.short	0x0038
        /*0034*/ 	.byte	0x00, 0xf0, 0x21, 0x00


	//----- nvinfo : EIATTR_KPARAM_INFO
	.align		4
.L_17:
        /*0038*/ 	.byte	0x04, 0x17
        /*003a*/ 	.short	(.L_19 - .L_18)
.L_18:
        /*003c*/ 	.word	0x00000000
        /*0040*/ 	.short	0x0007
        /*0042*/ 	.short	0x0030
        /*0044*/ 	.byte	0x00, 0xf0, 0x21, 0x00


	//----- nvinfo : EIATTR_KPARAM_INFO
	.align		4
.L_19:
        /*0048*/ 	.byte	0x04, 0x17
        /*004a*/ 	.short	(.L_21 - .L_20)
.L_20:
        /*004c*/ 	.word	0x00000000
        /*0050*/ 	.short	0x0006
        /*0052*/ 	.short	0x0028
        /*0054*/ 	.byte	0x00, 0xf0, 0x21, 0x00


	//----- nvinfo : EIATTR_KPARAM_INFO
	.align		4
.L_21:
        /*0058*/ 	.byte	0x04, 0x17
        /*005a*/ 	.short	(.L_23 - .L_22)
.L_22:
        /*005c*/ 	.word	0x00000000
        /*0060*/ 	.short	0x0005
        /*0062*/ 	.short	0x0020
        /*0064*/ 	.byte	0x00, 0xf0, 0x21, 0x00


	//----- nvinfo : EIATTR_KPARAM_INFO
	.align		4
.L_23:
        /*0068*/ 	.byte	0x04, 0x17
        /*006a*/ 	.short	(.L_25 - .L_24)
.L_24:
        /*006c*/ 	.word	0x00000000
        /*0070*/ 	.short	0x0004
        /*0072*/ 	.short	0x001c
        /*0074*/ 	.byte	0x00, 0xf0, 0x11, 0x00


	//----- nvinfo : EIATTR_KPARAM_INFO
	.align		4
.L_25:
        /*0078*/ 	.byte	0x04, 0x17
        /*007a*/ 	.short	(.L_27 - .L_26)
.L_26:
        /*007c*/ 	.word	0x00000000
        /*0080*/ 	.short	0x0003
        /*0082*/ 	.short	0x0018
        /*0084*/ 	.byte	0x00, 0xf0, 0x11, 0x00


	//----- nvinfo : EIATTR_KPARAM_INFO
	.align		4
.L_27:
        /*0088*/ 	.byte	0x04, 0x17
        /*008a*/ 	.short	(.L_29 - .L_28)
.L_28:
        /*008c*/ 	.word	0x00000000
        /*0090*/ 	.short	0x0002
        /*0092*/ 	.short	0x0010
        /*0094*/ 	.byte	0x00, 0xf5, 0x21, 0x00


	//----- nvinfo : EIATTR_KPARAM_INFO
	.align		4
.L_29:
        /*0098*/ 	.byte	0x04, 0x17
        /*009a*/ 	.short	(.L_31 - .L_30)
.L_30:
        /*009c*/ 	.word	0x00000000
        /*00a0*/ 	.short	0x0001
        /*00a2*/ 	.short	0x0008
        /*00a4*/ 	.byte	0x00, 0xf5, 0x21, 0x00


	//----- nvinfo : EIATTR_KPARAM_INFO
	.align		4
.L_31:
        /*00a8*/ 	.byte	0x04, 0x17
        /*00aa*/ 	.short	(.L_33 - .L_32)
.L_32:
        /*00ac*/ 	.word	0x00000000
        /*00b0*/ 	.short	0x0000
        /*00b2*/ 	.short	0x0000
        /*00b4*/ 	.byte	0x00, 0xf5, 0x21, 0x00


	//----- nvinfo : EIATTR_SPARSE_MMA_MASK
	.align		4
.L_33:
        /*00b8*/ 	.byte	0x03, 0x50
        /*00ba*/ 	.short	0x0000


	//----- nvinfo : EIATTR_MAXREG_COUNT
	.align		4
        /*00bc*/ 	.byte	0x03, 0x1b
        /*00be*/ 	.short	0x00ff


	//----- nvinfo : EIATTR_MERCURY_ISA_VERSION
	.align		4
        /*00c0*/ 	.byte	0x03, 0x5f
        /*00c2*/ 	.short	0x0101


	//----- nvinfo : EIATTR_VRC_CTA_INIT_COUNT
	.align		4
        /*00c4*/ 	.byte	0x02, 0x4a
	.zero		1
	.zero		1


	//----- nvinfo : EIATTR_EXIT_INSTR_OFFSETS
	.align		4
        /*00c8*/ 	.byte	0x04, 0x1c
        /*00ca*/ 	.short	(.L_35 - .L_34)


	//   ....[0]....
.L_34:
        /*00cc*/ 	.word	0x00000070


	//   ....[1]....
        /*00d0*/ 	.word	0x00000ae0


	//   ....[2]....
        /*00d4*/ 	.word	0x00002680


	//----- nvinfo : EIATTR_CRS_STACK_SIZE
	.align		4
.L_35:
        /*00d8*/ 	.byte	0x04, 0x1e
        /*00da*/ 	.short	(.L_37 - .L_36)
.L_36:
        /*00dc*/ 	.word	0x00000000


	//----- nvinfo : EIATTR_CBANK_PARAM_SIZE
	.align		4
.L_37:
        /*00e0*/ 	.byte	0x03, 0x19
        /*00e2*/ 	.short	0x0050


	//----- nvinfo : EIATTR_PARAM_CBANK
	.align		4
        /*00e4*/ 	.byte	0x04, 0x0a
        /*00e6*/ 	.short	(.L_39 - .L_38)
	.align		4
.L_38:
        /*00e8*/ 	.word	index@(.nv.constant0.limiter_kernel)
        /*00ec*/ 	.short	0x0380
        /*00ee*/ 	.short	0x0050


	//----- nvinfo : EIATTR_SW_WAR
	.align		4
.L_39:
        /*00f0*/ 	.byte	0x04, 0x36
        /*00f2*/ 	.short	(.L_41 - .L_40)
.L_40:
        /*00f4*/ 	.word	0x00000008
.L_41:


//--------------------- .nv.callgraph             --------------------------
	.section	.nv.callgraph,"",@"SHT_CUDA_CALLGRAPH"
	.align	4
	.sectionentsize	8
	.align		4
        /*0000*/ 	.word	0x00000000
	.align		4
        /*0004*/ 	.word	0xffffffff
	.align		4
        /*0008*/ 	.word	0x00000000
	.align		4
        /*000c*/ 	.word	0xfffffffe
	.align		4
        /*0010*/ 	.word	0x00000000
	.align		4
        /*0014*/ 	.word	0xfffffffd
	.align		4
        /*0018*/ 	.word	0x00000000
	.align		4
        /*001c*/ 	.word	0xfffffffc


//--------------------- .text.limiter_kernel      --------------------------
	.section	.text.limiter_kernel,"ax",@progbits
	.align	128
        .global         limiter_kernel
        .type           limiter_kernel,@function
        .size           limiter_kernel,(.L_x_29 - limiter_kernel)
        .other          limiter_kernel,@"STO_CUDA_ENTRY STV_DEFAULT"
limiter_kernel:
.text.limiter_kernel:
[----:B------:R-:W-:Y:S01]  /*0000*/  LDC R1, c[0x0][0x37c] ;  /* 0x0000df00ff017b82 */ /* 0x000fe20000000800 */
[----:B------:R-:W0:Y:S07]  /*0010*/  S2R R3, SR_TID.X ;  /* 0x0000000000037919 */ /* 0x000e2e0000002100 */
[----:B------:R-:W0:Y:S01]  /*0020*/  S2UR UR4, SR_CTAID.X ;  /* 0x00000000000479c3 */ /* 0x000e220000002500 */
[----:B------:R-:W1:Y:S07]  /*0030*/  LDCU UR5, c[0x0][0x398] ;  /* 0x00007300ff0577ac */ /* 0x000e6e0008000800 */
[----:B------:R-:W0:Y:S02]  /*0040*/  LDC R0, c[0x0][0x360] ;  /* 0x0000d800ff007b82 */ /* 0x000e240000000800 */
[----:B0-----:R-:W-:-:S05]  /*0050*/  IMAD R0, R0, UR4, R3 ;  /* 0x0000000400007c24 */ /* 0x001fca000f8e0203 */
[----:B-1----:R-:W-:-:S13]  /*0060*/  ISETP.GE.AND P0, PT, R0, UR5, PT ;  /* 0x0000000500007c0c */ /* 0x002fda000bf06270 */
[----:B------:R-:W-:Y:S05]  /*0070*/  @P0 EXIT ;  /* 0x000000000000094d */ /* 0x000fea0003800000 */
[----:B------:R-:W0:Y:S01]  /*0080*/  LDCU.64 UR4, c[0x0][0x3c0] ;  /* 0x00007800ff0477ac */ /* 0x000e220008000a00 */
[----:B------:R-:W-:Y:S02]  /*0090*/  IMAD.MOV.U32 R2, RZ, RZ, -0x2d0e5604 ;  /* 0xd2f1a9fcff027424 */ /* 0x000fe400078e00ff */
[----:B------:R-:W-:Y:S01]  /*00a0*/  IMAD.MOV.U32 R3, RZ, RZ, 0x3f50624d ;  /* 0x3f50624dff037424 */ /* 0x000fe200078e00ff */
[----:B------:R-:W1:Y:S05]  /*00b0*/  LDCU.64 UR6, c[0x0][0x3b0] ;  /* 0x00007600ff0677ac */ /* 0x000e6a0008000a00 */
[----:B0-----:R-:W-:-:S08]  /*00c0*/  DMUL R2, R2, UR4 ;  /* 0x0000000402027c28 */ /* 0x001fd00008000000 */
[----:B-1----:R-:W-:-:S06]  /*00d0*/  DMUL R6, R2, UR6 ;  /* 0x0000000602067c28 */ /* 0x002fcc0008000000 */
[----:B------:R-:W0:Y:S04]  /*00e0*/  MUFU.RCP64H R3, R7 ;  /* 0x0000000700037308 */ /* 0x000e280000001800 */
[----:B------:R-:W-:-:S05]  /*00f0*/  VIADD R2, R7, 0x300402 ;  /* 0x0030040207027836 */ /* 0x000fca0000000000 */
[----:B------:R-:W-:Y:S01]  /*0100*/  FSETP.GEU.AND P0, PT, |R2|, 5.8789094863358348022e-39, PT ;  /* 0x004004020200780b */ /* 0x000fe20003f0e200 */
[----:B0-----:R-:W-:-:S08]  /*0110*/  DFMA R4, -R6, R2, 1 ;  /* 0x3ff000000604742b */ /* 0x001fd00000000102 */
[----:B------:R-:W-:-:S08]  /*0120*/  DFMA R4, R4, R4, R4 ;  /* 0x000000040404722b */ /* 0x000fd00000000004 */
[----:B------:R-:W-:Y:S01]  /*0130*/  DFMA R4, R2, R4, R2 ;  /* 0x000000040204722b */ /* 0x000fe20000000002 */
[----:B------:R-:W-:-:S07]  /*0140*/  IMAD.MOV.U32 R2, RZ, RZ, R0 ;  /* 0x000000ffff027224 */ /* 0x000fce00078e0000 */
[----:B------:R-:W-:-:S08]  /*0150*/  DFMA R8, -R6, R4, 1 ;  /* 0x3ff000000608742b */ /* 0x000fd00000000104 */
[----:B------:R-:W-:Y:S01]  /*0160*/  DFMA R4, R4, R8, R4 ;  /* 0x000000080404722b */ /* 0x000fe20000000004 */
[----:B------:R-:W-:Y:S10]  /*0170*/  @P0 BRA `(.L_x_0) ;  /* 0x0000000000200947 */ /* 0x000ff40003800000 */
[----:B------:R-:W-:Y:S01]  /*0180*/  LOP3.LUT R0, R7, 0x7fffffff, RZ, 0xc0, !PT ;  /* 0x7fffffff07007812 */ /* 0x000fe200078ec0ff */
[----:B------:R-:W-:Y:S01]  /*0190*/  IMAD.MOV.U32 R11, RZ, RZ, R7 ;  /* 0x000000ffff0b7224 */ /* 0x000fe200078e0007 */
[----:B------:R-:W-:-:S03]  /*01a0*/  MOV R10, R6 ;  /* 0x00000006000a7202 */ /* 0x000fc60000000f00 */
[----:B------:R-:W-:Y:S01]  /*01b0*/  VIADD R3, R0, 0xfff00000 ;  /* 0xfff0000000037836 */ /* 0x000fe20000000000 */
[----:B------:R-:W-:-:S07]  /*01c0*/  MOV R0, 0x1e0 ;  /* 0x000001e000007802 */ /* 0x000fce0000000f00 */
[----:B------:R-:W-:Y:S05]  /*01d0*/  CALL.REL.NOINC `($__internal_0_$__cuda_sm20_dblrcp_rn_slowpath_v3) ;  /* 0x00000024002c7944 */ /* 0x000fea0003c00000 */
[----:B------:R-:W-:Y:S02]  /*01e0*/  IMAD.MOV.U32 R4, RZ, RZ, R8 ;  /* 0x000000ffff047224 */ /* 0x000fe400078e0008 */
[----:B------:R-:W-:-:S07]  /*01f0*/  IMAD.MOV.U32 R5, RZ, RZ, R9 ;  /* 0x000000ffff057224 */ /* 0x000fce00078e0009 */
.L_x_0:
[----:B------:R-:W-:Y:S01]  /*0200*/  MOV R6, 0x652b82fe ;  /* 0x652b82fe00067802 */ /* 0x000fe20000000f00 */
[----:B------:R-:W-:Y:S01]  /*0210*/  IMAD.MOV.U32 R7, RZ, RZ, 0x3ff71547 ;  /* 0x3ff71547ff077424 */ /* 0x000fe200078e00ff */
[----:B------:R-:W-:Y:S01]  /*0220*/  UMOV UR4, 0xfefa39ef ;  /* 0xfefa39ef00047882 */ /* 0x000fe20000000000 */
[----:B------:R-:W-:Y:S01]  /*0230*/  UMOV UR5, 0x3fe62e42 ;  /* 0x3fe62e4200057882 */ /* 0x000fe20000000000 */
[----:B------:R-:W0:Y:S01]  /*0240*/  LDCU.64 UR6, c[0x0][0x3c8] ;  /* 0x00007900ff0677ac */ /* 0x000e220008000a00 */
[----:B------:R-:W-:Y:S01]  /*0250*/  IMAD.MOV.U32 R14, RZ, RZ, -0x2d0e5604 ;  /* 0xd2f1a9fcff0e7424 */ /* 0x000fe200078e00ff */
[----:B------:R-:W-:Y:S01]  /*0260*/  MOV R15, 0x3f50624d ;  /* 0x3f50624d000f7802 */ /* 0x000fe20000000f00 */
[----:B------:R-:W-:Y:S01]  /*0270*/  DFMA R6, -R4, R6, 6.75539944105574400000e+15 ;  /* 0x433800000406742b */ /* 0x000fe20000000106 */
[----:B------:R-:W1:Y:S01]  /*0280*/  LDCU.64 UR8, c[0x0][0x3b0] ;  /* 0x00007600ff0877ac */ /* 0x000e620008000a00 */
[----:B------:R-:W-:-:S06]  /*0290*/  DADD R18, -RZ, -R4 ;  /* 0x00000000ff127229 */ /* 0x000fcc0000000904 */
[----:B------:R-:W-:-:S04]  /*02a0*/  DADD R8, R6, -6.75539944105574400000e+15 ;  /* 0xc338000006087429 */ /* 0x000fc80000000000 */
[----:B------:R-:W-:Y:S01]  /*02b0*/  FSETP.GEU.AND P1, PT, |R19|, 4.1917929649353027344, PT ;  /* 0x4086232b1300780b */ /* 0x000fe20003f2e200 */
[----:B0-----:R-:W-:-:S03]  /*02c0*/  DMUL R14, R14, UR6 ;  /* 0x000000060e0e7c28 */ /* 0x001fc60008000000 */
[----:B------:R-:W-:Y:S01]  /*02d0*/  DFMA R10, R8, -UR4, -R4 ;  /* 0x80000004080a7c2b */ /* 0x000fe20008000804 */
[----:B------:R-:W-:Y:S01]  /*02e0*/  UMOV UR4, 0x3b39803f ;  /* 0x3b39803f00047882 */ /* 0x000fe20000000000 */
[----:B------:R-:W-:-:S06]  /*02f0*/  UMOV UR5, 0x3c7abc9e ;  /* 0x3c7abc9e00057882 */ /* 0x000fcc0000000000 */
[----:B------:R-:W-:Y:S01]  /*0300*/  DFMA R8, R8, -UR4, R10 ;  /* 0x8000000408087c2b */ /* 0x000fe2000800000a */
[----:B------:R-:W-:Y:S01]  /*0310*/  UMOV UR4, 0x69ce2bdf ;  /* 0x69ce2bdf00047882 */ /* 0x000fe20000000000 */
[----:B------:R-:W-:Y:S01]  /*0320*/  IMAD.MOV.U32 R10, RZ, RZ, -0x35dec16 ;  /* 0xfca213eaff0a7424 */ /* 0x000fe200078e00ff */
[----:B------:R-:W-:Y:S01]  /*0330*/  UMOV UR5, 0x3e5ade15 ;  /* 0x3e5ade1500057882 */ /* 0x000fe20000000000 */
[----:B------:R-:W-:-:S06]  /*0340*/  IMAD.MOV.U32 R11, RZ, RZ, 0x3e928af3 ;  /* 0x3e928af3ff0b7424 */ /* 0x000fcc00078e00ff */
[----:B------:R-:W-:Y:S01]  /*0350*/  DFMA R10, R8, UR4, R10 ;  /* 0x00000004080a7c2b */ /* 0x000fe2000800000a */
[----:B------:R-:W-:Y:S01]  /*0360*/  UMOV UR4, 0x62401315 ;  /* 0x6240131500047882 */ /* 0x000fe20000000000 */
[----:B------:R-:W-:-:S06]  /*0370*/  UMOV UR5, 0x3ec71dee ;  /* 0x3ec71dee00057882 */ /* 0x000fcc0000000000 */
[----:B------:R-:W-:Y:S01]  /*0380*/  DFMA R10, R8, R10, UR4 ;  /* 0x00000004080a7e2b */ /* 0x000fe2000800000a */
        /* <DEDUP_REMOVED lines=10> */
[----:B-1----:R-:W-:Y:S01]  /*0430*/  DMUL R10, R14, UR8 ;  /* 0x000000080e0a7c28 */ /* 0x002fe20008000000 */
[----:B------:R-:W-:-:S05]  /*0440*/  UMOV UR5, 0x3f811111 ;  /* 0x3f81111100057882 */ /* 0x000fca0000000000 */
[----:B------:R-:W-:Y:S01]  /*0450*/  DFMA R12, R8, R12, UR4 ;  /* 0x00000004080c7e2b */ /* 0x000fe2000800000c */
[----:B------:R-:W0:Y:S01]  /*0460*/  MUFU.RCP64H R15, R11 ;  /* 0x0000000b000f7308 */ /* 0x000e220000001800 */
[----:B------:R-:W-:Y:S01]  /*0470*/  UMOV UR4, 0x555502a1 ;  /* 0x555502a100047882 */ /* 0x000fe20000000000 */
[----:B------:R-:W-:Y:S01]  /*0480*/  UMOV UR5, 0x3fa55555 ;  /* 0x3fa5555500057882 */ /* 0x000fe20000000000 */
[----:B------:R-:W-:-:S04]  /*0490*/  VIADD R14, R11, 0x300402 ;  /* 0x003004020b0e7836 */ /* 0x000fc80000000000 */
[----:B------:R-:W-:Y:S01]  /*04a0*/  DFMA R12, R8, R12, UR4 ;  /* 0x00000004080c7e2b */ /* 0x000fe2000800000c */
[----:B------:R-:W-:Y:S01]  /*04b0*/  UMOV UR4, 0x55555511 ;  /* 0x5555551100047882 */ /* 0x000fe20000000000 */
[----:B------:R-:W-:Y:S01]  /*04c0*/  UMOV UR5, 0x3fc55555 ;  /* 0x3fc5555500057882 */ /* 0x000fe20000000000 */
[----:B------:R-:W-:-:S05]  /*04d0*/  FSETP.GEU.AND P0, PT, |R14|, 5.8789094863358348022e-39, PT ;  /* 0x004004020e00780b */ /* 0x000fca0003f0e200 */
[----:B------:R-:W-:Y:S01]  /*04e0*/  DFMA R12, R8, R12, UR4 ;  /* 0x00000004080c7e2b */ /* 0x000fe2000800000c */
[----:B------:R-:W-:Y:S01]  /*04f0*/  UMOV UR4, 0xb ;  /* 0x0000000b00047882 */ /* 0x000fe20000000000 */
[----:B0-----:R-:W-:Y:S01]  /*0500*/  DFMA R16, -R10, R14, 1 ;  /* 0x3ff000000a10742b */ /* 0x001fe2000000010e */
[----:B------:R-:W-:-:S05]  /*0510*/  UMOV UR5, 0x3fe00000 ;  /* 0x3fe0000000057882 */ /* 0x000fca0000000000 */
[----:B------:R-:W-:Y:S02]  /*0520*/  DFMA R12, R8, R12, UR4 ;  /* 0x00000004080c7e2b */ /* 0x000fe4000800000c */
[----:B------:R-:W-:-:S06]  /*0530*/  DFMA R16, R16, R16, R16 ;  /* 0x000000101010722b */ /* 0x000fcc0000000010 */
[----:B------:R-:W-:Y:S02]  /*0540*/  DFMA R12, R8, R12, 1 ;  /* 0x3ff00000080c742b */ /* 0x000fe4000000000c */
[----:B------:R-:W-:-:S06]  /*0550*/  DFMA R16, R14, R16, R14 ;  /* 0x000000100e10722b */ /* 0x000fcc000000000e */
[----:B------:R-:W-:Y:S02]  /*0560*/  DFMA R12, R8, R12, 1 ;  /* 0x3ff00000080c742b */ /* 0x000fe4000000000c */
[----:B------:R-:W-:-:S08]  /*0570*/  DFMA R8, -R10, R16, 1 ;  /* 0x3ff000000a08742b */ /* 0x000fd00000000110 */
[----:B------:R-:W-:Y:S01]  /*0580*/  DFMA R8, R16, R8, R16 ;  /* 0x000000081008722b */ /* 0x000fe20000000010 */
[----:B------:R-:W-:Y:S02]  /*0590*/  IMAD R17, R6, 0x100000, R13 ;  /* 0x0010000006117824 */ /* 0x000fe400078e020d */
[----:B------:R-:W-:Y:S01]  /*05a0*/  IMAD.MOV.U32 R16, RZ, RZ, R12 ;  /* 0x000000ffff107224 */ /* 0x000fe200078e000c */
[----:B------:R-:W-:Y:S07]  /*05b0*/  @!P1 BRA `(.L_x_1) ;  /* 0x0000000000389947 */ /* 0x000fee0003800000 */
[----:B------:R-:W-:Y:S01]  /*05c0*/  FSETP.GEU.AND P2, PT, |R19|, 4.2275390625, PT ;  /* 0x408748001300780b */ /* 0x000fe20003f4e200 */
[C---:B------:R-:W-:Y:S02]  /*05d0*/  DADD R14, -R4.reuse, +INF ;  /* 0x7ff00000040e7429 */ /* 0x040fe40000000100 */
[----:B------:R-:W-:-:S08]  /*05e0*/  DSETP.GEU.AND P1, PT, -R4, RZ, PT ;  /* 0x000000ff0400722a */ /* 0x000fd00003f2e100 */
[----:B------:R-:W-:Y:S02]  /*05f0*/  FSEL R16, R14, RZ, P1 ;  /* 0x000000ff0e107208 */ /* 0x000fe40000800000 */
[----:B------:R-:W-:Y:S01]  /*0600*/  FSEL R17, R15, RZ, P1 ;  /* 0x000000ff0f117208 */ /* 0x000fe20000800000 */
[----:B------:R-:W-:Y:S06]  /*0610*/  @P2 BRA `(.L_x_1) ;  /* 0x0000000000202947 */ /* 0x000fec0003800000 */
[----:B------:R-:W-:Y:S01]  /*0620*/  LEA.HI R0, R6, R6, RZ, 0x1 ;  /* 0x0000000606007211 */ /* 0x000fe200078f08ff */
[----:B------:R-:W-:-:S03]  /*0630*/  IMAD.MOV.U32 R16, RZ, RZ, R12 ;  /* 0x000000ffff107224 */ /* 0x000fc600078e000c */
[----:B------:R-:W-:-:S05]  /*0640*/  SHF.R.S32.HI R17, RZ, 0x1, R0 ;  /* 0x00000001ff117819 */ /* 0x000fca0000011400 */
[----:B------:R-:W-:Y:S01]  /*0650*/  IMAD.IADD R4, R6, 0x1, -R17 ;  /* 0x0000000106047824 */ /* 0x000fe200078e0a11 */
[----:B------:R-:W-:-:S04]  /*0660*/  LEA R17, R17, R13, 0x14 ;  /* 0x0000000d11117211 */ /* 0x000fc800078ea0ff */
[----:B------:R-:W-:Y:S01]  /*0670*/  LEA R5, R4, 0x3ff00000, 0x14 ;  /* 0x3ff0000004057811 */ /* 0x000fe200078ea0ff */
[----:B------:R-:W-:-:S06]  /*0680*/  IMAD.MOV.U32 R4, RZ, RZ, RZ ;  /* 0x000000ffff047224 */ /* 0x000fcc00078e00ff */
[----:B------:R-:W-:-:S11]  /*0690*/  DMUL R16, R16, R4 ;  /* 0x0000000410107228 */ /* 0x000fd60000000000 */
.L_x_1:
[----:B------:R-:W-:Y:S05]  /*06a0*/  @P0 BRA `(.L_x_2) ;  /* 0x0000000000100947 */ /* 0x000fea0003800000 */
[----:B------:R-:W-:-:S05]  /*06b0*/  LOP3.LUT R0, R11, 0x7fffffff, RZ, 0xc0, !PT ;  /* 0x7fffffff0b007812 */ /* 0x000fca00078ec0ff */
[----:B------:R-:W-:Y:S01]  /*06c0*/  VIADD R3, R0, 0xfff00000 ;  /* 0xfff0000000037836 */ /* 0x000fe20000000000 */
[----:B------:R-:W-:-:S07]  /*06d0*/  MOV R0, 0x6f0 ;  /* 0x000006f000007802 */ /* 0x000fce0000000f00 */
[----:B------:R-:W-:Y:S05]  /*06e0*/  CALL.REL.NOINC `($__internal_0_$__cuda_sm20_dblrcp_rn_slowpath_v3) ;  /* 0x0000001c00e87944 */ /* 0x000fea0003c00000 */
.L_x_2:
[----:B------:R-:W-:Y:S01]  /*06f0*/  IMAD.MOV.U32 R4, RZ, RZ, 0x652b82fe ;  /* 0x652b82feff047424 */ /* 0x000fe200078e00ff */
[----:B------:R-:W-:Y:S01]  /*0700*/  MOV R5, 0x3ff71547 ;  /* 0x3ff7154700057802 */ /* 0x000fe20000000f00 */
[----:B------:R-:W-:Y:S01]  /*0710*/  UMOV UR4, 0xfefa39ef ;  /* 0xfefa39ef00047882 */ /* 0x000fe20000000000 */
[----:B------:R-:W-:Y:S01]  /*0720*/  UMOV UR5, 0x3fe62e42 ;  /* 0x3fe62e4200057882 */ /* 0x000fe20000000000 */
[----:B------:R-:W-:Y:S01]  /*0730*/  UMOV UR6, 0xb ;  /* 0x0000000b00067882 */ /* 0x000fe20000000000 */
[----:B------:R-:W-:Y:S01]  /*0740*/  UMOV UR7, 0x3fe00000 ;  /* 0x3fe0000000077882 */ /* 0x000fe20000000000 */
[----:B------:R-:W-:Y:S02]  /*0750*/  DADD R12, -RZ, -R8 ;  /* 0x00000000ff0c7229 */ /* 0x000fe40000000908 */
[----:B------:R-:W-:-:S08]  /*0760*/  DFMA R4, -R8, R4, 6.75539944105574400000e+15 ;  /* 0x433800000804742b */ /* 0x000fd00000000104 */
[----:B------:R-:W-:Y:S01]  /*0770*/  DADD R6, R4, -6.75539944105574400000e+15 ;  /* 0xc338000004067429 */ /* 0x000fe20000000000 */
[----:B------:R-:W-:-:S07]  /*0780*/  FSETP.GEU.AND P1, PT, |R13|, 4.1917929649353027344, PT ;  /* 0x4086232b0d00780b */ /* 0x000fce0003f2e200 */
        /* <DEDUP_REMOVED lines=29> */
[C---:B------:R-:W-:Y:S01]  /*0960*/  DFMA R6, R10.reuse, R6, UR4 ;  /* 0x000000040a067e2b */ /* 0x040fe20008000006 */
[----:B------:R-:W0:Y:S07]  /*0970*/  LDCU UR4, c[0x0][0x39c] ;  /* 0x00007380ff0477ac */ /* 0x000e2e0008000800 */
[----:B------:R-:W-:-:S08]  /*0980*/  DFMA R6, R10, R6, UR6 ;  /* 0x000000060a067e2b */ /* 0x000fd00008000006 */
[----:B------:R-:W-:Y:S01]  /*0990*/  DFMA R6, R10, R6, 1 ;  /* 0x3ff000000a06742b */ /* 0x000fe20000000006 */
[----:B0-----:R-:W-:-:S07]  /*09a0*/  UISETP.GE.AND UP0, UPT, UR4, 0x1, UPT ;  /* 0x000000010400788c */ /* 0x001fce000bf06270 */
[----:B------:R-:W-:Y:S01]  /*09b0*/  DFMA R6, R10, R6, 1 ;  /* 0x3ff000000a06742b */ /* 0x000fe20000000006 */
[----:B------:R-:W-:-:S09]  /*09c0*/  PLOP3.LUT P0, PT, PT, PT, UP0, 0x80, 0x8 ;  /* 0x000000000008781c */ /* 0x000fd20003f0f008 */
[----:B------:R-:W-:Y:S02]  /*09d0*/  IMAD R15, R4, 0x100000, R7 ;  /* 0x00100000040f7824 */ /* 0x000fe400078e0207 */
[----:B------:R-:W-:Y:S01]  /*09e0*/  IMAD.MOV.U32 R14, RZ, RZ, R6 ;  /* 0x000000ffff0e7224 */ /* 0x000fe200078e0006 */
[----:B------:R-:W-:Y:S06]  /*09f0*/  @!P1 BRA `(.L_x_3) ;  /* 0x0000000000389947 */ /* 0x000fec0003800000 */
        /* <DEDUP_REMOVED lines=8> */
[----:B------:R-:W-:-:S04]  /*0a80*/  SHF.R.S32.HI R15, RZ, 0x1, R0 ;  /* 0x00000001ff0f7819 */ /* 0x000fc80000011400 */
[----:B------:R-:W-:Y:S01]  /*0a90*/  IADD3 R4, PT, PT, R4, -R15, RZ ;  /* 0x8000000f04047210 */ /* 0x000fe20007ffe0ff */
[----:B------:R-:W-:-:S03]  /*0aa0*/  IMAD R15, R15, 0x100000, R7 ;  /* 0x001000000f0f7824 */ /* 0x000fc600078e0207 */
[----:B------:R-:W-:Y:S01]  /*0ab0*/  LEA R5, R4, 0x3ff00000, 0x14 ;  /* 0x3ff0000004057811 */ /* 0x000fe200078ea0ff */
[----:B------:R-:W-:-:S06]  /*0ac0*/  IMAD.MOV.U32 R4, RZ, RZ, RZ ;  /* 0x000000ffff047224 */ /* 0x000fcc00078e00ff */
[----:B------:R-:W-:-:S11]  /*0ad0*/  DMUL R14, R14, R4 ;  /* 0x000000040e0e7228 */ /* 0x000fd60000000000 */
.L_x_3:
[----:B------:R-:W-:Y:S05]  /*0ae0*/  @!P0 EXIT ;  /* 0x000000000000894d */ /* 0x000fea0003800000 */
[----:B------:R-:W0:Y:S01]  /*0af0*/  LDC.64 R4, c[0x0][0x3a0] ;  /* 0x0000e800ff047b82 */ /* 0x000e220000000a00 */
[----:B------:R-:W1:Y:S01]  /*0b00*/  LDCU.64 UR16, c[0x0][0x3a0] ;  /* 0x00007400ff1077ac */ /* 0x000e620008000a00 */
[----:B------:R-:W-:Y:S01]  /*0b10*/  CS2R R10, SRZ ;  /* 0x00000000000a7805 */ /* 0x000fe2000001ff00 */
[----:B------:R-:W-:Y:S01]  /*0b20*/  UIADD3 UR4, UPT, UPT, -UR4, URZ, URZ ;  /* 0x000000ff04047290 */ /* 0x000fe2000fffe1ff */
[----:B------:R-:W2:Y:S01]  /*0b30*/  LDCU.64 UR10, c[0x0][0x358] ;  /* 0x00006b00ff0a77ac */ /* 0x000ea20008000a00 */
[----:B------:R-:W3:Y:S01]  /*0b40*/  LDCU.64 UR12, c[0x0][0x3a0] ;  /* 0x00007400ff0c77ac */ /* 0x000ee20008000a00 */
[----:B------:R-:W4:Y:S01]  /*0b50*/  LDCU.64 UR14, c[0x0][0x3a8] ;  /* 0x00007500ff0e77ac */ /* 0x000f220008000a00 */
[----:B-1----:R-:W-:Y:S01]  /*0b60*/  UISETP.GE.AND UP0, UPT, UR17, 0x100000, UPT ;  /* 0x001000001100788c */ /* 0x002fe2000bf06270 */
[----:B------:R-:W1:Y:S01]  /*0b70*/  LDCU UR9, c[0x0][0x398] ;  /* 0x00007300ff0977ac */ /* 0x000e620008000800 */
[----:B0-----:R-:W-:-:S04]  /*0b80*/  DMUL R4, R4, 1.80143985094819840000e+16 ;  /* 0x4350000004047828 */ /* 0x001fc80000000000 */
[----:B------:R-:W-:-:S06]  /*0b90*/  PLOP3.LUT P0, PT, PT, PT, UP0, 0x80, 0x8 ;  /* 0x000000000008781c */ /* 0x000fcc0003f0f008 */
[----:B------:R-:W-:Y:S02]  /*0ba0*/  R2UR UR6, R4 ;  /* 0x00000000040672ca */ /* 0x000fe400000e0000 */
[----:B------:R-:W-:-:S11]  /*0bb0*/  R2UR UR7, R5 ;  /* 0x00000000050772ca */ /* 0x000fd600000e0000 */
[----:B------:R-:W-:Y:S01]  /*0bc0*/  IMAD.U32 R4, RZ, RZ, UR6 ;  /* 0x00000006ff047e24 */ /* 0x000fe2000f8e00ff */
[----:B------:R-:W-:Y:S01]  /*0bd0*/  USEL UR5, UR6, UR16, !UP0 ;  /* 0x0000001006057287 */ /* 0x000fe2000c000000 */
[----:B------:R-:W-:Y:S01]  /*0be0*/  MOV R5, UR7 ;  /* 0x0000000700057c02 */ /* 0x000fe20008000f00 */
[----:B------:R-:W-:Y:S02]  /*0bf0*/  USEL UR7, UR7, UR17, !UP0 ;  /* 0x0000001107077287 */ /* 0x000fe4000c000000 */
[----:B------:R-:W-:Y:S01]  /*0c00*/  FSEL R6, R4, UR16, !P0 ;  /* 0x0000001004067c08 */ /* 0x000fe2000c000000 */
[----:B------:R-:W-:Y:S01]  /*0c10*/  IMAD.MOV.U32 R4, RZ, RZ, 0x0 ;  /* 0x00000000ff047424 */ /* 0x000fe200078e00ff */
[----:B------:R-:W-:Y:S01]  /*0c20*/  FSEL R7, R5, UR17, !P0 ;  /* 0x0000001105077c08 */ /* 0x000fe2000c000000 */
[----:B------:R-:W-:Y:S01]  /*0c30*/  IMAD.MOV.U32 R5, RZ, RZ, 0x7ff00000 ;  /* 0x7ff00000ff057424 */ /* 0x000fe200078e00ff */
[----:B------:R-:W-:Y:S02]  /*0c40*/  ULOP3.LUT UR8, UR7, 0xfffff, URZ, 0xc0, !UPT ;  /* 0x000fffff07087892 */ /* 0x000fe4000f8ec0ff */
[----:B------:R-:W-:Y:S01]  /*0c50*/  LOP3.LUT P0, RZ, R7, 0x7fffffff, RZ, 0xc0, !PT ;  /* 0x7fffffff07ff7812 */ /* 0x000fe2000780c0ff */
[----:B------:R-:W-:-:S02]  /*0c60*/  UIADD3 UR18, UPT, UPT, UR7, -0x1, URZ ;  /* 0xffffffff07127890 */ /* 0x000fc4000fffe0ff */
[----:B------:R-:W-:Y:S01]  /*0c70*/  DFMA R4, R6, R4, +INF ;  /* 0x7ff000000604742b */ /* 0x000fe20000000004 */
[----:B------:R-:W-:Y:S02]  /*0c80*/  USHF.R.U32.HI UR19, URZ, 0x14, UR7 ;  /* 0x00000014ff137899 */ /* 0x000fe40008011607 */
[----:B------:R-:W-:Y:S02]  /*0c90*/  ULEA.HI UR6, UR7, 0xfffffbcb, URZ, 0xc ;  /* 0xfffffbcb07067891 */ /* 0x000fe4000f8f60ff */
[----:B------:R-:W-:Y:S02]  /*0ca0*/  ULOP3.LUT UR7, UR8, 0x3ff00000, URZ, 0xfc, !UPT ;  /* 0x3ff0000008077892 */ /* 0x000fe4000f8efcff */
[----:B------:R-:W-:Y:S01]  /*0cb0*/  @UP0 UIADD3 UR6, UPT, UPT, UR19, -0x3ff, URZ ;  /* 0xfffffc0113060890 */ /* 0x000fe2000fffe0ff */
[----:B------:R-:W0:Y:S02]  /*0cc0*/  LDCU.64 UR16, c[0x0][0x390] ;  /* 0x00007200ff1077ac */ /* 0x000e240008000a00 */
[----:B------:R-:W-:-:S02]  /*0cd0*/  FSEL R12, R4, RZ, P0 ;  /* 0x000000ff040c7208 */ /* 0x000fc40000000000 */
[----:B------:R-:W-:Y:S01]  /*0ce0*/  FSEL R13, R5, -QNAN , P0 ;  /* 0xfff00000050d7808 */ /* 0x000fe20000000000 */
[----:B-1234-:R-:W-:-:S12]  /*0cf0*/  UIADD3 UR19, UPT, UPT, UR7, -0x100000, URZ ;  /* 0xfff0000007137890 */ /* 0x01efd8000fffe0ff */
.L_x_22:
[----:B--2---:R-:W1:Y:S02]  /*0d00*/  LDC.64 R8, c[0x0][0x380] ;  /* 0x0000e000ff087b82 */ /* 0x004e640000000a00 */
[----:B-1----:R-:W-:-:S06]  /*0d10*/  IMAD.WIDE R8, R2, 0x8, R8 ;  /* 0x0000000802087825 */ /* 0x002fcc00078e0208 */
[----:B------:R-:W2:Y:S01]  /*0d20*/  LDG.E.64.CONSTANT R8, desc[UR10][R8.64] ;  /* 0x0000000a08087981 */ /* 0x000ea2000c1e9b00 */
[----:B------:R-:W-:Y:S01]  /*0d30*/  UIADD3 UR4, UPT, UPT, UR4, 0x1, URZ ;  /* 0x0000000104047890 */ /* 0x000fe2000fffe0ff */
[----:B------:R-:W-:Y:S01]  /*0d40*/  BSSY.RECONVERGENT B0, `(.L_x_4) ;  /* 0x00000c7000007945 */ /* 0x000fe20003800200 */
[----:B------:R-:W-:Y:S02]  /*0d50*/  IMAD.MOV.U32 R6, RZ, RZ, 0x0 ;  /* 0x00000000ff067424 */ /* 0x000fe400078e00ff */
[----:B------:R-:W-:Y:S01]  /*0d60*/  UISETP.NE.AND UP0, UPT, UR4, URZ, UPT ;  /* 0x000000ff0400728c */ /* 0x000fe2000bf05270 */
[----:B------:R-:W-:Y:S01]  /*0d70*/  IMAD.MOV.U32 R7, RZ, RZ, 0x3ff00000 ;  /* 0x3ff00000ff077424 */ /* 0x000fe200078e00ff */
[C-C-:B--2---:R-:W-:Y:S02]  /*0d80*/  DSETP.GT.AND P0, PT, |R8|.reuse, R10.reuse, PT ;  /* 0x0000000a0800722a */ /* 0x144fe40003f04200 */
[----:B------:R-:W-:-:S04]  /*0d90*/  DADD R10, -|R8|, R10 ;  /* 0x00000000080a7229 */ /* 0x000fc8000000030a */
[----:B------:R-:W-:Y:S02]  /*0da0*/  FSEL R4, R16, R14, P0 ;  /* 0x0000000e10047208 */ /* 0x000fe40000000000 */
[----:B------:R-:W-:-:S06]  /*0db0*/  FSEL R5, R17, R15, P0 ;  /* 0x0000000f11057208 */ /* 0x000fcc0000000000 */
[----:B------:R-:W-:-:S08]  /*0dc0*/  DFMA R10, R10, R4, |R8| ;  /* 0x000000040a0a722b */ /* 0x000fd00000000408 */
[----:B------:R-:W-:-:S14]  /*0dd0*/  DSETP.GT.AND P0, PT, R10, UR12, PT ;  /* 0x0000000c0a007e2a */ /* 0x000fdc000bf04000 */
[----:B------:R-:W-:Y:S05]  /*0de0*/  @!P0 BRA `(.L_x_5) ;  /* 0x0000000800f08947 */ /* 0x000fea0003800000 */
[----:B------:R-:W-:Y:S01]  /*0df0*/  ISETP.GT.AND P0, PT, R11, 0xfffff, PT ;  /* 0x000fffff0b00780c */ /* 0x000fe20003f04270 */
[--C-:B------:R-:W-:Y:S01]  /*0e00*/  IMAD.MOV.U32 R5, RZ, RZ, R11.reuse ;  /* 0x000000ffff057224 */ /* 0x100fe200078e000b */
[----:B------:R-:W-:Y:S01]  /*0e10*/  MOV R4, R10 ;  /* 0x0000000a00047202 */ /* 0x000fe20000000f00 */
[----:B------:R-:W-:Y:S01]  /*0e20*/  IMAD.MOV.U32 R3, RZ, RZ, R11 ;  /* 0x000000ffff037224 */ /* 0x000fe200078e000b */
[----:B------:R-:W-:Y:S01]  /*0e30*/  BSSY.RECONVERGENT B1, `(.L_x_6) ;  /* 0x0000051000017945 */ /* 0x000fe20003800200 */
[----:B------:R-:W-:-:S08]  /*0e40*/  IMAD.MOV.U32 R6, RZ, RZ, R10 ;  /* 0x000000ffff067224 */ /* 0x000fd000078e000a */
[----:B------:R-:W-:-:S10]  /*0e50*/  @!P0 DMUL R4, R10, 1.80143985094819840000e+16 ;  /* 0x435000000a048828 */ /* 0x000fd40000000000 */
[----:B------:R-:W-:Y:S02]  /*0e60*/  @!P0 IMAD.MOV.U32 R3, RZ, RZ, R5 ;  /* 0x000000ffff038224 */ /* 0x000fe400078e0005 */
[----:B------:R-:W-:Y:S02]  /*0e70*/  @!P0 IMAD.MOV.U32 R6, RZ, RZ, R4 ;  /* 0x000000ffff068224 */ /* 0x000fe400078e0004 */
[----:B------:R-:W-:-:S05]  /*0e80*/  VIADD R0, R3, 0xffffffff ;  /* 0xffffffff03007836 */ /* 0x000fca0000000000 */
[----:B------:R-:W-:Y:S02]  /*0e90*/  ISETP.GT.U32.AND P1, PT, R0, 0x7feffffe, PT ;  /* 0x7feffffe0000780c */ /* 0x000fe40003f24070 */
[----:B------:R-:W-:Y:S01]  /*0ea0*/  MOV R0, 0xfffffc01 ;  /* 0xfffffc0100007802 */ /* 0x000fe20000000f00 */
[----:B------:R-:W-:-:S10]  /*0eb0*/  @!P0 IMAD.MOV.U32 R0, RZ, RZ, -0x435 ;  /* 0xfffffbcbff008424 */ /* 0x000fd400078e00ff */
[----:B------:R-:W-:Y:S05]  /*0ec0*/  @P1 BRA `(.L_x_7) ;  /* 0x0000000400041947 */ /* 0x000fea0003800000 */
[----:B------:R-:W-:Y:S01]  /*0ed0*/  LOP3.LUT R4, R3, 0xfffff, RZ, 0xc0, !PT ;  /* 0x000fffff03047812 */ /* 0x000fe200078ec0ff */
[----:B------:R-:W-:Y:S01]  /*0ee0*/  IMAD.MOV.U32 R24, RZ, RZ, -0x748574fc ;  /* 0x8b7a8b04ff187424 */ /* 0x000fe200078e00ff */
[----:B------:R-:W-:Y:S01]  /*0ef0*/  UMOV UR20, 0x3ae80f1e ;  /* 0x3ae80f1e00147882 */ /* 0x000fe20000000000 */
[----:B------:R-:W-:Y:S01]  /*0f00*/  IMAD.MOV.U32 R25, RZ, RZ, 0x3ed0ee25 ;  /* 0x3ed0ee25ff197424 */ /* 0x000fe200078e00ff */
[----:B------:R-:W-:Y:S01]  /*0f10*/  LOP3.LUT R5, R4, 0x3ff00000, RZ, 0xfc, !PT ;  /* 0x3ff0000004057812 */ /* 0x000fe200078efcff */
[----:B------:R-:W-:Y:S01]  /*0f20*/  IMAD.MOV.U32 R4, RZ, RZ, R6 ;  /* 0x000000ffff047224 */ /* 0x000fe200078e0006 */
[----:B------:R-:W-:Y:S01]  /*0f30*/  UMOV UR21, 0x3eb1380b ;  /* 0x3eb1380b00157882 */ /* 0x000fe20000000000 */
[----:B------:R-:W-:Y:S01]  /*0f40*/  IMAD.MOV.U32 R6, RZ, RZ, RZ ;  /* 0x000000ffff067224 */ /* 0x000fe200078e00ff */
[----:B------:R-:W-:Y:S01]  /*0f50*/  ISETP.GE.U32.AND P0, PT, R5, 0x3ff6a09f, PT ;  /* 0x3ff6a09f0500780c */ /* 0x000fe20003f06070 */
[----:B------:R-:W-:Y:S01]  /*0f60*/  IMAD.MOV.U32 R29, RZ, RZ, 0x43300000 ;  /* 0x43300000ff1d7424 */ /* 0x000fe200078e00ff */
[----:B------:R-:W-:Y:S01]  /*0f70*/  LEA.HI R0, R3, R0, RZ, 0xc ;  /* 0x0000000003007211 */ /* 0x000fe200078f60ff */
[----:B------:R-:W-:Y:S01]  /*0f80*/  UMOV UR22, 0x80000000 ;  /* 0x8000000000167882 */ /* 0x000fe20000000000 */
[----:B------:R-:W-:-:S09]  /*0f90*/  UMOV UR23, 0x43300000 ;  /* 0x4330000000177882 */ /* 0x000fd20000000000 */
[----:B------:R-:W-:Y:S02]  /*0fa0*/  @P0 IADD3 R7, PT, PT, R5, -0x100000, RZ ;  /* 0xfff0000005070810 */ /* 0x000fe40007ffe0ff */
[----:B------:R-:W-:-:S03]  /*0fb0*/  @P0 IADD3 R0, PT, PT, R0, 0x1, RZ ;  /* 0x0000000100000810 */ /* 0x000fc60007ffe0ff */
[----:B------:R-:W-:Y:S01]  /*0fc0*/  @P0 IMAD.MOV.U32 R5, RZ, RZ, R7 ;  /* 0x000000ffff050224 */ /* 0x000fe200078e0007 */
[----:B------:R-:W-:-:S05]  /*0fd0*/  LOP3.LUT R28, R0, 0x80000000, RZ, 0x3c, !PT ;  /* 0x80000000001c7812 */ /* 0x000fca00078e3cff */
[C---:B------:R-:W-:Y:S02]  /*0fe0*/  DADD R22, R4.reuse, 1 ;  /* 0x3ff0000004167429 */ /* 0x040fe40000000000 */
[----:B------:R-:W-:-:S04]  /*0ff0*/  DADD R4, R4, -1 ;  /* 0xbff0000004047429 */ /* 0x000fc80000000000 */
[----:B------:R-:W1:Y:S02]  /*1000*/  MUFU.RCP64H R7, R23 ;  /* 0x0000001700077308 */ /* 0x000e640000001800 */
[----:B-1----:R-:W-:-:S08]  /*1010*/  DFMA R18, -R22, R6, 1 ;  /* 0x3ff000001612742b */ /* 0x002fd00000000106 */
[----:B------:R-:W-:-:S08]  /*1020*/  DFMA R18, R18, R18, R18 ;  /* 0x000000121212722b */ /* 0x000fd00000000012 */
[----:B------:R-:W-:-:S08]  /*1030*/  DFMA R6, R6, R18, R6 ;  /* 0x000000120606722b */ /* 0x000fd00000000006 */
[----:B------:R-:W-:-:S08]  /*1040*/  DMUL R18, R4, R6 ;  /* 0x0000000604127228 */ /* 0x000fd00000000000 */
[----:B------:R-:W-:-:S08]  /*1050*/  DFMA R18, R4, R6, R18 ;  /* 0x000000060412722b */ /* 0x000fd00000000012 */
[----:B------:R-:W-:Y:S02]  /*1060*/  DMUL R20, R18, R18 ;  /* 0x0000001212147228 */ /* 0x000fe40000000000 */
[----:B------:R-:W-:-:S06]  /*1070*/  DADD R26, R4, -R18 ;  /* 0x00000000041a7229 */ /* 0x000fcc0000000812 */
[----:B------:R-:W-:Y:S01]  /*1080*/  DFMA R22, R20, UR20, R24 ;  /* 0x0000001414167c2b */ /* 0x000fe20008000018 */
[----:B------:R-:W-:Y:S01]  /*1090*/  UMOV UR20, 0x9f02676f ;  /* 0x9f02676f00147882 */ /* 0x000fe20000000000 */
[----:B------:R-:W-:Y:S01]  /*10a0*/  UMOV UR21, 0x3ef3b266 ;  /* 0x3ef3b26600157882 */ /* 0x000fe20000000000 */
[----:B------:R-:W-:-:S05]  /*10b0*/  DADD R26, R26, R26 ;  /* 0x000000001a1a7229 */ /* 0x000fca000000001a */
[----:B------:R-:W-:Y:S01]  /*10c0*/  DFMA R22, R20, R22, UR20 ;  /* 0x0000001414167e2b */ /* 0x000fe20008000016 */
[----:B------:R-:W-:Y:S01]  /*10d0*/  UMOV UR20, 0xa9ab0956 ;  /* 0xa9ab095600147882 */ /* 0x000fe20000000000 */
[----:B------:R-:W-:Y:S01]  /*10e0*/  UMOV UR21, 0x3f1745cb ;  /* 0x3f1745cb00157882 */ /* 0x000fe20000000000 */
[----:B------:R-:W-:-:S05]  /*10f0*/  DFMA R26, R4, -R18, R26 ;  /* 0x80000012041a722b */ /* 0x000fca000000001a */
[----:B------:R-:W-:Y:S01]  /*1100*/  DFMA R22, R20, R22, UR20 ;  /* 0x0000001414167e2b */ /* 0x000fe20008000016 */
[----:B------:R-:W-:Y:S01]  /*1110*/  UMOV UR20, 0x2d1b5154 ;  /* 0x2d1b515400147882 */ /* 0x000fe20000000000 */
[----:B------:R-:W-:Y:S01]  /*1120*/  UMOV UR21, 0x3f3c71c7 ;  /* 0x3f3c71c700157882 */ /* 0x000fe20000000000 */
[----:B------:R-:W-:-:S05]  /*1130*/  DMUL R26, R6, R26 ;  /* 0x0000001a061a7228 */ /* 0x000fca0000000000 */
[----:B------:R-:W-:Y:S01]  /*1140*/  DFMA R22, R20, R22, UR20 ;  /* 0x0000001414167e2b */ /* 0x000fe20008000016 */
[----:B------:R-:W-:Y:S01]  /*1150*/  UMOV UR20, 0x923be72d ;  /* 0x923be72d00147882 */ /* 0x000fe20000000000 */
[----:B------:R-:W-:-:S06]  /*1160*/  UMOV UR21, 0x3f624924 ;  /* 0x3f62492400157882 */ /* 0x000fcc0000000000 */
[----:B------:R-:W-:Y:S01]  /*1170*/  DFMA R24, R20, R22, UR20 ;  /* 0x0000001414187e2b */ /* 0x000fe20008000016 */
[----:B------:R-:W-:Y:S01]  /*1180*/  UMOV UR20, 0x9999a3c4 ;  /* 0x9999a3c400147882 */ /* 0x000fe20000000000 */
[----:B------:R-:W-:Y:S01]  /*1190*/  UMOV UR21, 0x3f899999 ;  /* 0x3f89999900157882 */ /* 0x000fe20000000000 */
[----:B------:R-:W-:Y:S01]  /*11a0*/  DADD R22, R28, -UR22 ;  /* 0x800000161c167e29 */ /* 0x000fe20008000000 */
[----:B------:R-:W-:Y:S01]  /*11b0*/  UMOV UR22, 0xfefa39ef ;  /* 0xfefa39ef00167882 */ /* 0x000fe20000000000 */
[----:B------:R-:W-:-:S03]  /*11c0*/  UMOV UR23, 0x3fe62e42 ;  /* 0x3fe62e4200177882 */ /* 0x000fc60000000000 */
[----:B------:R-:W-:Y:S01]  /*11d0*/  DFMA R24, R20, R24, UR20 ;  /* 0x0000001414187e2b */ /* 0x000fe20008000018 */
[----:B------:R-:W-:Y:S01]  /*11e0*/  UMOV UR20, 0x55555554 ;  /* 0x5555555400147882 */ /* 0x000fe20000000000 */
[----:B------:R-:W-:Y:S01]  /*11f0*/  UMOV UR21, 0x3fb55555 ;  /* 0x3fb5555500157882 */ /* 0x000fe20000000000 */
[----:B------:R-:W-:-:S05]  /*1200*/  DFMA R4, R22, UR22, R18 ;  /* 0x0000001616047c2b */ /* 0x000fca0008000012 */
[----:B------:R-:W-:Y:S01]  /*1210*/  DFMA R24, R20, R24, UR20 ;  /* 0x0000001414187e2b */ /* 0x000fe20008000018 */
[----:B------:R-:W-:Y:S01]  /*1220*/  UMOV UR20, 0xfefa39ef ;  /* 0xfefa39ef00147882 */ /* 0x000fe20000000000 */
[----:B------:R-:W-:Y:S02]  /*1230*/  UMOV UR21, 0x3fe62e42 ;  /* 0x3fe62e4200157882 */ /* 0x000fe40000000000 */
[----:B------:R-:W-:Y:S01]  /*1240*/  DFMA R28, R22, -UR20, R4 ;  /* 0x80000014161c7c2b */ /* 0x000fe20008000004 */
[----:B------:R-:W-:Y:S01]  /*1250*/  UMOV UR20, 0x3b39803f ;  /* 0x3b39803f00147882 */ /* 0x000fe20000000000 */
[----:B------:R-:W-:Y:S02]  /*1260*/  UMOV UR21, 0x3c7abc9e ;  /* 0x3c7abc9e00157882 */ /* 0x000fe40000000000 */
[----:B------:R-:W-:-:S04]  /*1270*/  DMUL R24, R20, R24 ;  /* 0x0000001814187228 */ /* 0x000fc80000000000 */
[----:B------:R-:W-:-:S04]  /*1280*/  DADD R28, -R18, R28 ;  /* 0x00000000121c7229 */ /* 0x000fc8000000011c */
[----:B------:R-:W-:-:S08]  /*1290*/  DFMA R24, R18, R24, R26 ;  /* 0x000000181218722b */ /* 0x000fd0000000001a */
[----:B------:R-:W-:-:S08]  /*12a0*/  DADD R24, R24, -R28 ;  /* 0x0000000018187229 */ /* 0x000fd0000000081c */
[----:B------:R-:W-:-:S08]  /*12b0*/  DFMA R24, R22, UR20, R24 ;  /* 0x0000001416187c2b */ /* 0x000fd00008000018 */
[----:B------:R-:W-:Y:S01]  /*12c0*/  DADD R4, R4, R24 ;  /* 0x0000000004047229 */ /* 0x000fe20000000018 */
[----:B------:R-:W-:Y:S10]  /*12d0*/  BRA `(.L_x_8) ;  /* 0x0000000000187947 */ /* 0x000ff40003800000 */
.L_x_7:
[----:B------:R-:W-:Y:S01]  /*12e0*/  IMAD.MOV.U32 R6, RZ, RZ, 0x0 ;  /* 0x00000000ff067424 */ /* 0x000fe200078e00ff */
[----:B------:R-:W-:Y:S01]  /*12f0*/  LOP3.LUT P0, RZ, R5, 0x7fffffff, RZ, 0xc0, !PT ;  /* 0x7fffffff05ff7812 */ /* 0x000fe2000780c0ff */
[----:B------:R-:W-:-:S06]  /*1300*/  IMAD.MOV.U32 R7, RZ, RZ, 0x7ff00000 ;  /* 0x7ff00000ff077424 */ /* 0x000fcc00078e00ff */
[----:B------:R-:W-:-:S10]  /*1310*/  DFMA R6, R4, R6, +INF ;  /* 0x7ff000000406742b */ /* 0x000fd40000000006 */
[----:B------:R-:W-:Y:S02]  /*1320*/  FSEL R4, R6, RZ, P0 ;  /* 0x000000ff06047208 */ /* 0x000fe40000000000 */
[----:B------:R-:W-:-:S07]  /*1330*/  FSEL R5, R7, -QNAN , P0 ;  /* 0xfff0000007057808 */ /* 0x000fce0000000000 */
.L_x_8:
[----:B0-----:R-:W-:Y:S05]  /*1340*/  BSYNC.RECONVERGENT B1 ;  /* 0x0000000000017941 */ /* 0x001fea0003800200 */
.L_x_6:
[----:B------:R-:W-:Y:S01]  /*1350*/  UISETP.GT.U32.AND UP1, UPT, UR18, 0x7feffffe, UPT ;  /* 0x7feffffe1200788c */ /* 0x000fe2000bf24070 */
[----:B------:R-:W-:Y:S01]  /*1360*/  IMAD.MOV.U32 R18, RZ, RZ, R12 ;  /* 0x000000ffff127224 */ /* 0x000fe200078e000c */
[----:B------:R-:W-:Y:S01]  /*1370*/  UMOV UR20, 0xbaaafad3 ;  /* 0xbaaafad300147882 */ /* 0x000fe20000000000 */
[----:B------:R-:W-:Y:S01]  /*1380*/  UMOV UR21, 0x3c695355 ;  /* 0x3c69535500157882 */ /* 0x000fe20000000000 */
[----:B------:R-:W-:Y:S01]  /*1390*/  MOV R19, R13 ;  /* 0x0000000d00137202 */ /* 0x000fe20000000f00 */
[----:B------:R-:W-:-:S04]  /*13a0*/  DMUL R6, R4, UR20 ;  /* 0x0000001404067c28 */ /* 0x000fc80008000000 */
[----:B------:R-:W-:Y:S07]  /*13b0*/  BRA.U UP1, `(.L_x_9) ;  /* 0x0000000501007547 */ /* 0x000fee000b800000 */
[----:B------:R-:W-:Y:S01]  /*13c0*/  UISETP.GT.U32.AND UP1, UPT, UR7, 0x3ff6a09e, UPT ;  /* 0x3ff6a09e0700788c */ /* 0x000fe2000bf24070 */
[----:B------:R-:W-:Y:S01]  /*13d0*/  IMAD.U32 R0, RZ, RZ, UR19 ;  /* 0x00000013ff007e24 */ /* 0x000fe2000f8e00ff */
[----:B------:R-:W-:Y:S01]  /*13e0*/  MOV R29, 0x3ed0ee25 ;  /* 0x3ed0ee25001d7802 */ /* 0x000fe20000000f00 */
[----:B------:R-:W-:Y:S01]  /*13f0*/  IMAD.U32 R18, RZ, RZ, UR5 ;  /* 0x00000005ff127e24 */ /* 0x000fe2000f8e00ff */
[----:B------:R-:W-:Y:S01]  /*1400*/  UMOV UR22, 0x3ae80f1e ;  /* 0x3ae80f1e00167882 */ /* 0x000fe20000000000 */
[----:B------:R-:W-:Y:S01]  /*1410*/  IMAD.MOV.U32 R20, RZ, RZ, RZ ;  /* 0x000000ffff147224 */ /* 0x000fe200078e00ff */
[----:B------:R-:W-:Y:S01]  /*1420*/  PLOP3.LUT P0, PT, PT, PT, UP1, 0x80, 0x8 ;  /* 0x000000000008781c */ /* 0x000fe20003f0f018 */
[----:B------:R-:W-:Y:S01]  /*1430*/  IMAD.MOV.U32 R28, RZ, RZ, -0x748574fc ;  /* 0x8b7a8b04ff1c7424 */ /* 0x000fe200078e00ff */
[----:B------:R-:W-:Y:S01]  /*1440*/  UMOV UR23, 0x3eb1380b ;  /* 0x3eb1380b00177882 */ /* 0x000fe20000000000 */
[----:B------:R-:W-:Y:S01]  /*1450*/  UIADD3 UR8, UPT, UPT, UR6, 0x1, URZ ;  /* 0x0000000106087890 */ /* 0x000fe2000fffe0ff */
[----:B------:R-:W-:Y:S01]  /*1460*/  FSEL R19, R0, UR7, P0 ;  /* 0x0000000700137c08 */ /* 0x000fe20008000000 */
[----:B------:R-:W-:Y:S01]  /*1470*/  @!UP1 UIADD3 UR8, UPT, UPT, UR6, URZ, URZ ;  /* 0x000000ff06089290 */ /* 0x000fe2000fffe0ff */
[----:B------:R-:W-:Y:S01]  /*1480*/  IMAD.MOV.U32 R33, RZ, RZ, 0x43300000 ;  /* 0x43300000ff217424 */ /* 0x000fe200078e00ff */
[----:B------:R-:W-:Y:S01]  /*1490*/  UMOV UR24, 0x80000000 ;  /* 0x8000000000187882 */ /* 0x000fe20000000000 */
[----:B------:R-:W-:Y:S01]  /*14a0*/  UMOV UR25, 0x43300000 ;  /* 0x4330000000197882 */ /* 0x000fe20000000000 */
[----:B------:R-:W-:Y:S01]  /*14b0*/  ULOP3.LUT UR8, UR8, 0x80000000, URZ, 0x3c, !UPT ;  /* 0x8000000008087892 */ /* 0x000fe2000f8e3cff */
[----:B------:R-:W-:-:S02]  /*14c0*/  DADD R26, R18, 1 ;  /* 0x3ff00000121a7429 */ /* 0x000fc40000000000 */
[----:B------:R-:W-:-:S03]  /*14d0*/  DADD R18, R18, -1 ;  /* 0xbff0000012127429 */ /* 0x000fc60000000000 */
[----:B------:R-:W-:Y:S01]  /*14e0*/  IMAD.U32 R32, RZ, RZ, UR8 ;  /* 0x00000008ff207e24 */ /* 0x000fe2000f8e00ff */
[----:B------:R-:W0:Y:S02]  /*14f0*/  MUFU.RCP64H R21, R27 ;  /* 0x0000001b00157308 */ /* 0x000e240000001800 */
[----:B0-----:R-:W-:-:S08]  /*1500*/  DFMA R22, -R26, R20, 1 ;  /* 0x3ff000001a16742b */ /* 0x001fd00000000114 */
        /* <DEDUP_REMOVED lines=42> */
[----:B------:R-:W-:-:S11]  /*17b0*/  DADD R18, R18, R28 ;  /* 0x0000000012127229 */ /* 0x000fd6000000001c */
.L_x_9:
[----:B------:R-:W-:Y:S01]  /*17c0*/  DMUL R20, R18, UR20 ;  /* 0x0000001412147c28 */ /* 0x000fe20008000000 */
[----:B------:R-:W-:Y:S01]  /*17d0*/  UMOV UR20, 0x1526e50e ;  /* 0x1526e50e00147882 */ /* 0x000fe20000000000 */
[----:B------:R-:W-:Y:S01]  /*17e0*/  UMOV UR21, 0x3fdbcb7b ;  /* 0x3fdbcb7b00157882 */ /* 0x000fe20000000000 */
[----:B------:R-:W-:Y:S01]  /*17f0*/  BSSY.RECONVERGENT B1, `(.L_x_10) ;  /* 0x0000009000017945 */ /* 0x000fe20003800200 */
[----:B------:R-:W-:Y:S01]  /*1800*/  DFMA R6, R4, UR20, R6 ;  /* 0x0000001404067c2b */ /* 0x000fe20008000006 */
[----:B------:R-:W-:-:S03]  /*1810*/  MOV R0, 0x1880 ;  /* 0x0000188000007802 */ /* 0x000fc60000000f00 */
[----:B------:R-:W-:-:S08]  /*1820*/  DFMA R20, R18, UR20, R20 ;  /* 0x0000001412147c2b */ /* 0x000fd00008000014 */
[----:B------:R-:W-:-:S08]  /*1830*/  DADD R6, -R20, R6 ;  /* 0x0000000014067229 */ /* 0x000fd00000000106 */
[----:B------:R-:W-:-:S10]  /*1840*/  DMUL R6, R6, -UR14 ;  /* 0x8000000e06067c28 */ /* 0x000fd40008000000 */
[----:B------:R-:W-:Y:S02]  /*1850*/  IMAD.MOV.U32 R4, RZ, RZ, R6 ;  /* 0x000000ffff047224 */ /* 0x000fe400078e0006 */
[----:B------:R-:W-:-:S07]  /*1860*/  IMAD.MOV.U32 R3, RZ, RZ, R7 ;  /* 0x000000ffff037224 */ /* 0x000fce00078e0007 */
[----:B------:R-:W-:Y:S05]  /*1870*/  CALL.REL.NOINC `($limiter_kernel$__internal_accurate_pow) ;  /* 0x0000001000287944 */ /* 0x000fea0003c00000 */
[----:B------:R-:W-:Y:S05]  /*1880*/  BSYNC.RECONVERGENT B1 ;  /* 0x0000000000017941 */ /* 0x000fea0003800200 */
.L_x_10:
[C---:B------:R-:W-:Y:S01]  /*1890*/  DADD R4, R6.reuse, 10 ;  /* 0x4024000006047429 */ /* 0x040fe20000000000 */
[----:B------:R-:W-:Y:S01]  /*18a0*/  BSSY.RECONVERGENT B1, `(.L_x_11) ;  /* 0x000000e000017945 */ /* 0x000fe20003800200 */
[----:B------:R-:W-:-:S08]  /*18b0*/  DSETP.NEU.AND P0, PT, R6, RZ, PT ;  /* 0x000000ff0600722a */ /* 0x000fd00003f0d000 */
[----:B------:R-:W-:Y:S01]  /*18c0*/  LOP3.LUT R4, R5, 0x7ff00000, RZ, 0xc0, !PT ;  /* 0x7ff0000005047812 */ /* 0x000fe200078ec0ff */
[----:B------:R-:W-:-:S03]  /*18d0*/  IMAD.MOV.U32 R5, RZ, RZ, R28 ;  /* 0x000000ffff057224 */ /* 0x000fc600078e001c */
[----:B------:R-:W-:Y:S02]  /*18e0*/  ISETP.NE.AND P1, PT, R4, 0x7ff00000, PT ;  /* 0x7ff000000400780c */ /* 0x000fe40003f25270 */
[----:B------:R-:W-:-:S11]  /*18f0*/  MOV R4, R3 ;  /* 0x0000000300047202 */ /* 0x000fd60000000f00 */
[----:B------:R-:W-:Y:S05]  /*1900*/  @P1 BRA `(.L_x_12) ;  /* 0x00000000001c1947 */ /* 0x000fea0003800000 */
[----:B------:R-:W-:-:S14]  /*1910*/  DSETP.NAN.AND P1, PT, R6, R6, PT ;  /* 0x000000060600722a */ /* 0x000fdc0003f28000 */
[----:B------:R-:W-:Y:S01]  /*1920*/  @P1 DADD R4, R6, 10 ;  /* 0x4024000006041429 */ /* 0x000fe20000000000 */
[----:B------:R-:W-:Y:S10]  /*1930*/  @P1 BRA `(.L_x_12) ;  /* 0x0000000000101947 */ /* 0x000ff40003800000 */
[----:B------:R-:W-:-:S14]  /*1940*/  DSETP.NEU.AND P1, PT, |R6|, +INF , PT ;  /* 0x7ff000000600742a */ /* 0x000fdc0003f2d200 */
[----:B------:R-:W-:Y:S01]  /*1950*/  @!P1 ISETP.GE.AND P2, PT, R7, RZ, PT ;  /* 0x000000ff0700920c */ /* 0x000fe20003f46270 */
[----:B------:R-:W-:-:S03]  /*1960*/  @!P1 IMAD.MOV.U32 R4, RZ, RZ, RZ ;  /* 0x000000ffff049224 */ /* 0x000fc600078e00ff */
[----:B------:R-:W-:-:S09]  /*1970*/  @!P1 SEL R5, RZ, 0x7ff00000, !P2 ;  /* 0x7ff00000ff059807 */ /* 0x000fd20005000000 */
.L_x_12:
[----:B------:R-:W-:Y:S05]  /*1980*/  BSYNC.RECONVERGENT B1 ;  /* 0x0000000000017941 */ /* 0x000fea0003800200 */
.L_x_11:
[----:B------:R-:W-:Y:S02]  /*1990*/  FSEL R6, R4, RZ, P0 ;  /* 0x000000ff04067208 */ /* 0x000fe40000000000 */
[----:B------:R-:W-:-:S07]  /*19a0*/  FSEL R7, R5, 1.875, P0 ;  /* 0x3ff0000005077808 */ /* 0x000fce0000000000 */
.L_x_5:
[----:B0-----:R-:W-:Y:S05]  /*19b0*/  BSYNC.RECONVERGENT B0 ;  /* 0x0000000000007941 */ /* 0x001fea0003800200 */
.L_x_4:
[C---:B------:R-:W-:Y:S01]  /*19c0*/  DSETP.GT.AND P0, PT, R10.reuse, RZ, PT ;  /* 0x000000ff0a00722a */ /* 0x040fe20003f04000 */
[----:B------:R-:W-:Y:S01]  /*19d0*/  BSSY.RECONVERGENT B0, `(.L_x_13) ;  /* 0x00000be000007945 */ /* 0x000fe20003800200 */
[----:B------:R-:W-:Y:S02]  /*19e0*/  IMAD.MOV.U32 R4, RZ, RZ, 0x0 ;  /* 0x00000000ff047424 */ /* 0x000fe400078e00ff */
[----:B------:R-:W-:Y:S02]  /*19f0*/  IMAD.MOV.U32 R5, RZ, RZ, 0x3ff00000 ;  /* 0x3ff00000ff057424 */ /* 0x000fe400078e00ff */
[----:B------:R-:W-:-:S14]  /*1a00*/  DSETP.GEU.OR P0, PT, R10, UR12, !P0 ;  /* 0x0000000c0a007e2a */ /* 0x000fdc000c70e400 */
[----:B------:R-:W-:Y:S05]  /*1a10*/  @P0 BRA `(.L_x_14) ;  /* 0x0000000800e40947 */ /* 0x000fea0003800000 */
[----:B------:R-:W-:Y:S01]  /*1a20*/  ISETP.GT.AND P1, PT, R11, 0xfffff, PT ;  /* 0x000fffff0b00780c */ /* 0x000fe20003f24270 */
[--C-:B------:R-:W-:Y:S01]  /*1a30*/  IMAD.MOV.U32 R5, RZ, RZ, R11.reuse ;  /* 0x000000ffff057224 */ /* 0x100fe200078e000b */
[-C--:B------:R-:W-:Y:S01]  /*1a40*/  MOV R4, R10.reuse ;  /* 0x0000000a00047202 */ /* 0x080fe20000000f00 */
[----:B------:R-:W-:Y:S01]  /*1a50*/  IMAD.MOV.U32 R0, RZ, RZ, R11 ;  /* 0x000000ffff007224 */ /* 0x000fe200078e000b */
[----:B------:R-:W-:Y:S01]  /*1a60*/  UISETP.GT.U32.AND UP1, UPT, UR18, 0x7feffffe, UPT ;  /* 0x7feffffe1200788c */ /* 0x000fe2000bf24070 */
[----:B------:R-:W-:Y:S01]  /*1a70*/  MOV R32, R10 ;  /* 0x0000000a00207202 */ /* 0x000fe20000000f00 */
[----:B------:R-:W-:Y:S02]  /*1a80*/  IMAD.MOV.U32 R26, RZ, RZ, R12 ;  /* 0x000000ffff1a7224 */ /* 0x000fe400078e000c */
[----:B------:R-:W-:-:S05]  /*1a90*/  IMAD.MOV.U32 R27, RZ, RZ, R13 ;  /* 0x000000ffff1b7224 */ /* 0x000fca00078e000d */
[----:B------:R-:W-:-:S10]  /*1aa0*/  @!P1 DMUL R4, R10, 1.80143985094819840000e+16 ;  /* 0x435000000a049828 */ /* 0x000fd40000000000 */
[----:B------:R-:W-:-:S04]  /*1ab0*/  @!P1 IMAD.MOV.U32 R0, RZ, RZ, R5 ;  /* 0x000000ffff009224 */ /* 0x000fc800078e0005 */
[----:B------:R-:W-:-:S05]  /*1ac0*/  VIADD R3, R0, 0xffffffff ;  /* 0xffffffff00037836 */ /* 0x000fca0000000000 */
[----:B------:R-:W-:Y:S01]  /*1ad0*/  ISETP.GT.U32.AND P0, PT, R3, 0x7feffffe, PT ;  /* 0x7feffffe0300780c */ /* 0x000fe20003f04070 */
[----:B------:R-:W-:Y:S01]  /*1ae0*/  IMAD.MOV.U32 R3, RZ, RZ, -0x3ff ;  /* 0xfffffc01ff037424 */ /* 0x000fe200078e00ff */
[----:B------:R-:W-:Y:S11]  /*1af0*/  BRA.U UP1, `(.L_x_15) ;  /* 0x0000000101f87547 */ /* 0x000ff6000b800000 */
[----:B------:R-:W-:Y:S01]  /*1b00*/  UISETP.GT.U32.AND UP1, UPT, UR7, 0x3ff6a09e, UPT ;  /* 0x3ff6a09e0700788c */ /* 0x000fe2000bf24070 */
[----:B------:R-:W-:Y:S01]  /*1b10*/  IMAD.U32 R18, RZ, RZ, UR19 ;  /* 0x00000013ff127e24 */ /* 0x000fe2000f8e00ff */
[----:B------:R-:W-:Y:S01]  /*1b20*/  MOV R28, UR5 ;  /* 0x00000005001c7c02 */ /* 0x000fe20008000f00 */
[----:B------:R-:W-:Y:S01]  /*1b30*/  IMAD.MOV.U32 R20, RZ, RZ, RZ ;  /* 0x000000ffff147224 */ /* 0x000fe200078e00ff */
[----:B------:R-:W-:Y:S01]  /*1b40*/  UMOV UR20, 0x3ae80f1e ;  /* 0x3ae80f1e00147882 */ /* 0x000fe20000000000 */
[----:B------:R-:W-:Y:S01]  /*1b50*/  IMAD.MOV.U32 R26, RZ, RZ, -0x748574fc ;  /* 0x8b7a8b04ff1a7424 */ /* 0x000fe200078e00ff */
[----:B------:R-:W-:Y:S01]  /*1b60*/  PLOP3.LUT P2, PT, PT, PT, UP1, 0x80, 0x8 ;  /* 0x000000000008781c */ /* 0x000fe20003f4f018 */
[----:B------:R-:W-:Y:S01]  /*1b70*/  IMAD.MOV.U32 R27, RZ, RZ, 0x3ed0ee25 ;  /* 0x3ed0ee25ff1b7424 */ /* 0x000fe200078e00ff */
[----:B------:R-:W-:Y:S01]  /*1b80*/  UMOV UR21, 0x3eb1380b ;  /* 0x3eb1380b00157882 */ /* 0x000fe20000000000 */
[----:B------:R-:W-:Y:S01]  /*1b90*/  UIADD3 UR8, UPT, UPT, UR6, 0x1, URZ ;  /* 0x0000000106087890 */ /* 0x000fe2000fffe0ff */
[----:B------:R-:W-:Y:S01]  /*1ba0*/  FSEL R29, R18, UR7, P2 ;  /* 0x00000007121d7c08 */ /* 0x000fe20009000000 */
[----:B------:R-:W-:-:S04]  /*1bb0*/  @!UP1 UIADD3 UR8, UPT, UPT, UR6, URZ, URZ ;  /* 0x000000ff06089290 */ /* 0x000fc8000fffe0ff */
[----:B------:R-:W-:Y:S01]  /*1bc0*/  ULOP3.LUT UR8, UR8, 0x80000000, URZ, 0x3c, !UPT ;  /* 0x8000000008087892 */ /* 0x000fe2000f8e3cff */
[C---:B------:R-:W-:Y:S02]  /*1bd0*/  DADD R18, R28.reuse, 1 ;  /* 0x3ff000001c127429 */ /* 0x040fe40000000000 */
[----:B------:R-:W-:-:S04]  /*1be0*/  DADD R28, R28, -1 ;  /* 0xbff000001c1c7429 */ /* 0x000fc80000000000 */
[----:B------:R-:W0:Y:S02]  /*1bf0*/  MUFU.RCP64H R21, R19 ;  /* 0x0000001300157308 */ /* 0x000e240000001800 */
[----:B0-----:R-:W-:Y:S01]  /*1c00*/  DFMA R22, -R18, R20, 1 ;  /* 0x3ff000001216742b */ /* 0x001fe20000000114 */
[----:B------:R-:W-:Y:S01]  /*1c10*/  IMAD.U32 R18, RZ, RZ, UR8 ;  /* 0x00000008ff127e24 */ /* 0x000fe2000f8e00ff */
[----:B------:R-:W-:-:S06]  /*1c20*/  MOV R19, 0x43300000 ;  /* 0x4330000000137802 */ /* 0x000fcc0000000f00 */
        /* <DEDUP_REMOVED lines=26> */
[----:B------:R-:W-:Y:S02]  /*1dd0*/  UMOV UR21, 0x43300000 ;  /* 0x4330000000157882 */ /* 0x000fe40000000000 */
[----:B------:R-:W-:Y:S01]  /*1de0*/  DADD R18, R18, -UR20 ;  /* 0x8000001412127e29 */ /* 0x000fe20008000000 */
[----:B------:R-:W-:Y:S01]  /*1df0*/  UMOV UR20, 0x55555554 ;  /* 0x5555555400147882 */ /* 0x000fe20000000000 */
[----:B------:R-:W-:Y:S02]  /*1e00*/  UMOV UR21, 0x3fb55555 ;  /* 0x3fb5555500157882 */ /* 0x000fe40000000000 */
[----:B------:R-:W-:Y:S01]  /*1e10*/  DFMA R28, R24, R26, UR20 ;  /* 0x00000014181c7e2b */ /* 0x000fe2000800001a */
[----:B------:R-:W-:Y:S01]  /*1e20*/  UMOV UR20, 0xfefa39ef ;  /* 0xfefa39ef00147882 */ /* 0x000fe20000000000 */
[----:B------:R-:W-:-:S02]  /*1e30*/  UMOV UR21, 0x3fe62e42 ;  /* 0x3fe62e4200157882 */ /* 0x000fc40000000000 */
[----:B------:R-:W-:-:S04]  /*1e40*/  DFMA R26, R18, UR20, R22 ;  /* 0x00000014121a7c2b */ /* 0x000fc80008000016 */
[----:B------:R-:W-:-:S04]  /*1e50*/  DMUL R28, R24, R28 ;  /* 0x0000001c181c7228 */ /* 0x000fc80000000000 */
[----:B------:R-:W-:Y:S01]  /*1e60*/  DFMA R20, R18, -UR20, R26 ;  /* 0x8000001412147c2b */ /* 0x000fe2000800001a */
[----:B------:R-:W-:Y:S01]  /*1e70*/  UMOV UR20, 0x3b39803f ;  /* 0x3b39803f00147882 */ /* 0x000fe20000000000 */
[----:B------:R-:W-:Y:S02]  /*1e80*/  UMOV UR21, 0x3c7abc9e ;  /* 0x3c7abc9e00157882 */ /* 0x000fe40000000000 */
[----:B------:R-:W-:-:S04]  /*1e90*/  DFMA R28, R22, R28, R30 ;  /* 0x0000001c161c722b */ /* 0x000fc8000000001e */
[----:B------:R-:W-:-:S08]  /*1ea0*/  DADD R20, -R22, R20 ;  /* 0x0000000016147229 */ /* 0x000fd00000000114 */
[----:B------:R-:W-:-:S08]  /*1eb0*/  DADD R20, R28, -R20 ;  /* 0x000000001c147229 */ /* 0x000fd00000000814 */
[----:B------:R-:W-:-:S08]  /*1ec0*/  DFMA R20, R18, UR20, R20 ;  /* 0x0000001412147c2b */ /* 0x000fd00008000014 */
[----:B------:R-:W-:-:S11]  /*1ed0*/  DADD R26, R26, R20 ;  /* 0x000000001a1a7229 */ /* 0x000fd60000000014 */
.L_x_15:
[----:B------:R-:W-:Y:S01]  /*1ee0*/  BSSY.RECONVERGENT B1, `(.L_x_16) ;  /* 0x000004a000017945 */ /* 0x000fe20003800200 */
[----:B------:R-:W-:Y:S02]  /*1ef0*/  @!P1 IMAD.MOV.U32 R3, RZ, RZ, -0x435 ;  /* 0xfffffbcbff039424 */ /* 0x000fe400078e00ff */
[----:B------:R-:W-:Y:S01]  /*1f00*/  @!P1 IMAD.MOV.U32 R32, RZ, RZ, R4 ;  /* 0x000000ffff209224 */ /* 0x000fe200078e0004 */
[----:B------:R-:W-:Y:S06]  /*1f10*/  @P0 BRA `(.L_x_17) ;  /* 0x0000000400000947 */ /* 0x000fec0003800000 */
[----:B------:R-:W-:Y:S01]  /*1f20*/  LOP3.LUT R4, R0, 0xfffff, RZ, 0xc0, !PT ;  /* 0x000fffff00047812 */ /* 0x000fe200078ec0ff */
[----:B------:R-:W-:Y:S01]  /*1f30*/  IMAD.MOV.U32 R28, RZ, RZ, -0x748574fc ;  /* 0x8b7a8b04ff1c7424 */ /* 0x000fe200078e00ff */
[----:B------:R-:W-:Y:S01]  /*1f40*/  MOV R18, RZ ;  /* 0x000000ff00127202 */ /* 0x000fe20000000f00 */
[----:B------:R-:W-:Y:S01]  /*1f50*/  IMAD.MOV.U32 R29, RZ, RZ, 0x3ed0ee25 ;  /* 0x3ed0ee25ff1d7424 */ /* 0x000fe200078e00ff */
[----:B------:R-:W-:Y:S01]  /*1f60*/  LOP3.LUT R33, R4, 0x3ff00000, RZ, 0xfc, !PT ;  /* 0x3ff0000004217812 */ /* 0x000fe200078efcff */
[----:B------:R-:W-:Y:S01]  /*1f70*/  UMOV UR20, 0x3ae80f1e ;  /* 0x3ae80f1e00147882 */ /* 0x000fe20000000000 */
[----:B------:R-:W-:Y:S01]  /*1f80*/  UMOV UR21, 0x3eb1380b ;  /* 0x3eb1380b00157882 */ /* 0x000fe20000000000 */
[----:B------:R-:W-:Y:S01]  /*1f90*/  LEA.HI R3, R0, R3, RZ, 0xc ;  /* 0x0000000300037211 */ /* 0x000fe200078f60ff */
[----:B------:R-:W-:Y:S01]  /*1fa0*/  UMOV UR22, 0x80000000 ;  /* 0x8000000000167882 */ /* 0x000fe20000000000 */
[----:B------:R-:W-:Y:S01]  /*1fb0*/  ISETP.GE.U32.AND P0, PT, R33, 0x3ff6a09f, PT ;  /* 0x3ff6a09f2100780c */ /* 0x000fe20003f06070 */
[----:B------:R-:W-:-:S12]  /*1fc0*/  UMOV UR23, 0x43300000 ;  /* 0x4330000000177882 */ /* 0x000fd80000000000 */
[----:B------:R-:W-:Y:S02]  /*1fd0*/  @P0 VIADD R5, R33, 0xfff00000 ;  /* 0xfff0000021050836 */ /* 0x000fe40000000000 */
[----:B------:R-:W-:Y:S02]  /*1fe0*/  @P0 VIADD R3, R3, 0x1 ;  /* 0x0000000103030836 */ /* 0x000fe40000000000 */
[----:B------:R-:W-:-:S06]  /*1ff0*/  @P0 IMAD.MOV.U32 R33, RZ, RZ, R5 ;  /* 0x000000ffff210224 */ /* 0x000fcc00078e0005 */
[----:B------:R-:W-:-:S06]  /*2000*/  DADD R24, R32, 1 ;  /* 0x3ff0000020187429 */ /* 0x000fcc0000000000 */
[----:B------:R-:W0:Y:S02]  /*2010*/  MUFU.RCP64H R19, R25 ;  /* 0x0000001900137308 */ /* 0x000e240000001800 */
[----:B0-----:R-:W-:-:S08]  /*2020*/  DFMA R4, -R24, R18, 1 ;  /* 0x3ff000001804742b */ /* 0x001fd00000000112 */
[----:B------:R-:W-:Y:S02]  /*2030*/  DFMA R20, R4, R4, R4 ;  /* 0x000000040414722b */ /* 0x000fe40000000004 */
[----:B------:R-:W-:Y:S01]  /*2040*/  DADD R4, R32, -1 ;  /* 0xbff0000020047429 */ /* 0x000fe20000000000 */
[----:B------:R-:W-:Y:S01]  /*2050*/  LOP3.LUT R32, R3, 0x80000000, RZ, 0x3c, !PT ;  /* 0x8000000003207812 */ /* 0x000fe200078e3cff */
[----:B------:R-:W-:-:S04]  /*2060*/  IMAD.MOV.U32 R33, RZ, RZ, 0x43300000 ;  /* 0x43300000ff217424 */ /* 0x000fc800078e00ff */
        /* <DEDUP_REMOVED lines=43> */
.L_x_17:
[----:B------:R-:W-:Y:S01]  /*2320*/  MOV R18, 0x0 ;  /* 0x0000000000127802 */ /* 0x000fe20000000f00 */
[----:B------:R-:W-:Y:S01]  /*2330*/  IMAD.MOV.U32 R19, RZ, RZ, 0x7ff00000 ;  /* 0x7ff00000ff137424 */ /* 0x000fe200078e00ff */
[----:B------:R-:W-:-:S05]  /*2340*/  LOP3.LUT P0, RZ, R5, 0x7fffffff, RZ, 0xc0, !PT ;  /* 0x7fffffff05ff7812 */ /* 0x000fca000780c0ff */
[----:B------:R-:W-:-:S10]  /*2350*/  DFMA R18, R4, R18, +INF ;  /* 0x7ff000000412742b */ /* 0x000fd40000000012 */
[----:B------:R-:W-:Y:S02]  /*2360*/  FSEL R4, R18, RZ, P0 ;  /* 0x000000ff12047208 */ /* 0x000fe40000000000 */
[----:B------:R-:W-:-:S07]  /*2370*/  FSEL R5, R19, -QNAN , P0 ;  /* 0xfff0000013057808 */ /* 0x000fce0000000000 */
.L_x_18:
[----:B------:R-:W-:Y:S05]  /*2380*/  BSYNC.RECONVERGENT B1 ;  /* 0x0000000000017941 */ /* 0x000fea0003800200 */
.L_x_16:
[----:B------:R-:W-:Y:S01]  /*2390*/  UMOV UR20, 0xbaaafad3 ;  /* 0xbaaafad300147882 */ /* 0x000fe20000000000 */
[----:B------:R-:W-:Y:S01]  /*23a0*/  UMOV UR21, 0x3c695355 ;  /* 0x3c69535500157882 */ /* 0x000fe20000000000 */
[----:B------:R-:W-:Y:S01]  /*23b0*/  BSSY.RECONVERGENT B1, `(.L_x_19) ;  /* 0x000000d000017945 */ /* 0x000fe20003800200 */
[----:B------:R-:W-:Y:S01]  /*23c0*/  DMUL R18, R4, UR20 ;  /* 0x0000001404127c28 */ /* 0x000fe20008000000 */
[----:B------:R-:W-:Y:S01]  /*23d0*/  MOV R0, 0x2480 ;  /* 0x0000248000007802 */ /* 0x000fe20000000f00 */
[----:B------:R-:W-:Y:S01]  /*23e0*/  DMUL R20, R26, UR20 ;  /* 0x000000141a147c28 */ /* 0x000fe20008000000 */
[----:B------:R-:W-:Y:S01]  /*23f0*/  UMOV UR20, 0x1526e50e ;  /* 0x1526e50e00147882 */ /* 0x000fe20000000000 */
[----:B------:R-:W-:-:S04]  /*2400*/  UMOV UR21, 0x3fdbcb7b ;  /* 0x3fdbcb7b00157882 */ /* 0x000fc80000000000 */
[----:B------:R-:W-:Y:S02]  /*2410*/  DFMA R18, R4, UR20, R18 ;  /* 0x0000001404127c2b */ /* 0x000fe40008000012 */
[----:B------:R-:W-:-:S08]  /*2420*/  DFMA R20, R26, UR20, R20 ;  /* 0x000000141a147c2b */ /* 0x000fd00008000014 */
[----:B------:R-:W-:-:S08]  /*2430*/  DADD R18, -R18, R20 ;  /* 0x0000000012127229 */ /* 0x000fd00000000114 */
[----:B------:R-:W-:-:S10]  /*2440*/  DMUL R18, R18, UR14 ;  /* 0x0000000e12127c28 */ /* 0x000fd40008000000 */
[----:B------:R-:W-:Y:S02]  /*2450*/  IMAD.MOV.U32 R4, RZ, RZ, R18 ;  /* 0x000000ffff047224 */ /* 0x000fe400078e0012 */
[----:B------:R-:W-:-:S07]  /*2460*/  IMAD.MOV.U32 R3, RZ, RZ, R19 ;  /* 0x000000ffff037224 */ /* 0x000fce00078e0013 */
[----:B------:R-:W-:Y:S05]  /*2470*/  CALL.REL.NOINC `($limiter_kernel$__internal_accurate_pow) ;  /* 0x0000000400287944 */ /* 0x000fea0003c00000 */
[----:B------:R-:W-:Y:S05]  /*2480*/  BSYNC.RECONVERGENT B1 ;  /* 0x0000000000017941 */ /* 0x000fea0003800200 */
.L_x_19:
[C---:B------:R-:W-:Y:S01]  /*2490*/  DADD R4, R18.reuse, 10 ;  /* 0x4024000012047429 */ /* 0x040fe20000000000 */
[----:B------:R-:W-:Y:S01]  /*24a0*/  BSSY.RECONVERGENT B1, `(.L_x_20) ;  /* 0x000000e000017945 */ /* 0x000fe20003800200 */
[----:B------:R-:W-:-:S08]  /*24b0*/  DSETP.NEU.AND P0, PT, R18, RZ, PT ;  /* 0x000000ff1200722a */ /* 0x000fd00003f0d000 */
[----:B------:R-:W-:Y:S02]  /*24c0*/  LOP3.LUT R4, R5, 0x7ff00000, RZ, 0xc0, !PT ;  /* 0x7ff0000005047812 */ /* 0x000fe400078ec0ff */
[----:B------:R-:W-:Y:S02]  /*24d0*/  MOV R5, R28 ;  /* 0x0000001c00057202 */ /* 0x000fe40000000f00 */
[----:B------:R-:W-:Y:S01]  /*24e0*/  ISETP.NE.AND P1, PT, R4, 0x7ff00000, PT ;  /* 0x7ff000000400780c */ /* 0x000fe20003f25270 */
[----:B------:R-:W-:-:S12]  /*24f0*/  IMAD.MOV.U32 R4, RZ, RZ, R3 ;  /* 0x000000ffff047224 */ /* 0x000fd800078e0003 */
        /* <DEDUP_REMOVED lines=8> */
.L_x_21:
[----:B------:R-:W-:Y:S05]  /*2580*/  BSYNC.RECONVERGENT B1 ;  /* 0x0000000000017941 */ /* 0x000fea0003800200 */
.L_x_20:
[----:B------:R-:W-:Y:S02]  /*2590*/  FSEL R4, R4, RZ, P0 ;  /* 0x000000ff04047208 */ /* 0x000fe40000000000 */
[----:B------:R-:W-:-:S07]  /*25a0*/  FSEL R5, R5, 1.875, P0 ;  /* 0x3ff0000005057808 */ /* 0x000fce0000000000 */
.L_x_14:
[----:B------:R-:W-:Y:S05]  /*25b0*/  BSYNC.RECONVERGENT B0 ;  /* 0x0000000000007941 */ /* 0x000fea0003800200 */
.L_x_13:
[----:B------:R-:W-:Y:S01]  /*25c0*/  ISETP.NE.U32.AND P0, PT, RZ, UR16, PT ;  /* 0x00000010ff007c0c */ /* 0x000fe2000bf05070 */
[----:B------:R-:W0:Y:S01]  /*25d0*/  LDC.64 R18, c[0x0][0x388] ;  /* 0x0000e200ff127b82 */ /* 0x000e220000000a00 */
[----:B------:R-:W-:Y:S02]  /*25e0*/  DMUL R8, R8, R6 ;  /* 0x0000000608087228 */ /* 0x000fe40000000000 */
[----:B------:R-:W-:-:S06]  /*25f0*/  ISETP.NE.AND.EX P0, PT, RZ, UR17, PT, P0 ;  /* 0x00000011ff007c0c */ /* 0x000fcc000bf05300 */
[----:B------:R-:W-:-:S07]  /*2600*/  DMUL R4, R8, R4 ;  /* 0x0000000408047228 */ /* 0x000fce0000000000 */
[----:B------:R-:W1:Y:S01]  /*2610*/  @P0 LDC.64 R20, c[0x0][0x390] ;  /* 0x0000e400ff140b82 */ /* 0x000e620000000a00 */
[----:B0-----:R-:W-:-:S05]  /*2620*/  IMAD.WIDE R8, R2, 0x8, R18 ;  /* 0x0000000802087825 */ /* 0x001fca00078e0212 */
[----:B------:R2:W-:Y:S01]  /*2630*/  STG.E.64 desc[UR10][R8.64], R4 ;  /* 0x0000000408007986 */ /* 0x0005e2000c101b0a */
[----:B-1----:R-:W-:-:S04]  /*2640*/  @P0 IMAD.WIDE R18, R2, 0x8, R20 ;  /* 0x0000000802120825 */ /* 0x002fc800078e0214 */
[----:B------:R-:W-:Y:S01]  /*2650*/  VIADD R2, R2, UR9 ;  /* 0x0000000902027c36 */ /* 0x000fe20008000000 */
[----:B------:R2:W-:Y:S01]  /*2660*/  @P0 STG.E.64 desc[UR10][R18.64], R6 ;  /* 0x0000000612000986 */ /* 0x0005e2000c101b0a */
[----:B------:R-:W-:Y:S05]  /*2670*/  BRA.U UP0, `(.L_x_22) ;  /* 0xffffffe500a07547 */ /* 0x000fea000b83ffff */
[----:B------:R-:W-:Y:S05]  /*2680*/  EXIT ;  /* 0x000000000000794d */ /* 0x000fea0003800000 */
        .weak           $__internal_0_$__cuda_sm20_dblrcp_rn_slowpath_v3
        .type           $__internal_0_$__cuda_sm20_dblrcp_rn_slowpath_v3,@function
        .size           $__internal_0_$__cuda_sm20_dblrcp_rn_slowpath_v3,($limiter_kernel$__internal_accurate_pow - $__internal_0_$__cuda_sm20_dblrcp_rn_slowpath_v3)
$__internal_0_$__cuda_sm20_dblrcp_rn_slowpath_v3:
[----:B------:R-:W-:-:S14]  /*2690*/  DSETP.GTU.AND P0, PT, |R10|, +INF , PT ;  /* 0x7ff000000a00742a */ /* 0x000fdc0003f0c200 */
[----:B------:R-:W-:Y:S05]  /*26a0*/  @P0 BRA `(.L_x_23) ;  /* 0x0000000000800947 */ /* 0x000fea0003800000 */
[----:B------:R-:W-:-:S05]  /*26b0*/  LOP3.LUT R6, R11, 0x7fffffff, RZ, 0xc0, !PT ;  /* 0x7fffffff0b067812 */ /* 0x000fca00078ec0ff */
[----:B------:R-:W-:-:S05]  /*26c0*/  VIADD R4, R6, 0xffffffff ;  /* 0xffffffff06047836 */ /* 0x000fca0000000000 */
[----:B------:R-:W-:-:S13]  /*26d0*/  ISETP.GE.U32.AND P0, PT, R4, 0x7fefffff, PT ;  /* 0x7fefffff0400780c */ /* 0x000fda0003f06070 */
[----:B------:R-:W-:Y:S01]  /*26e0*/  @P0 LOP3.LUT R5, R11, 0x7ff00000, RZ, 0x3c, !PT ;  /* 0x7ff000000b050812 */ /* 0x000fe200078e3cff */
[----:B------:R-:W-:Y:S01]  /*26f0*/  @P0 IMAD.MOV.U32 R4, RZ, RZ, RZ ;  /* 0x000000ffff040224 */ /* 0x000fe200078e00ff */
[----:B------:R-:W-:Y:S06]  /*2700*/  @P0 BRA `(.L_x_24) ;  /* 0x0000000000700947 */ /* 0x000fec0003800000 */
[----:B------:R-:W-:-:S13]  /*2710*/  ISETP.GE.U32.AND P0, PT, R6, 0x1000001, PT ;  /* 0x010000010600780c */ /* 0x000fda0003f06070 */
[----:B------:R-:W-:Y:S05]  /*2720*/  @!P0 BRA `(.L_x_25) ;  /* 0x0000000000388947 */ /* 0x000fea0003800000 */
[----:B------:R-:W-:Y:S01]  /*2730*/  IADD3 R5, PT, PT, R11, -0x3fe00000, RZ ;  /* 0xc02000000b057810 */ /* 0x000fe20007ffe0ff */
[----:B------:R-:W-:Y:S02]  /*2740*/  IMAD.MOV.U32 R4, RZ, RZ, R10 ;  /* 0x000000ffff047224 */ /* 0x000fe400078e000a */
[----:B------:R-:W-:Y:S01]  /*2750*/  IMAD.MOV.U32 R6, RZ, RZ, R3 ;  /* 0x000000ffff067224 */ /* 0x000fe200078e0003 */
[----:B------:R-:W0:Y:S05]  /*2760*/  MUFU.RCP64H R7, R5 ;  /* 0x0000000500077308 */ /* 0x000e2a0000001800 */
[----:B0-----:R-:W-:-:S08]  /*2770*/  DFMA R8, -R4, R6, 1 ;  /* 0x3ff000000408742b */ /* 0x001fd00000000106 */
[----:B------:R-:W-:-:S08]  /*2780*/  DFMA R8, R8, R8, R8 ;  /* 0x000000080808722b */ /* 0x000fd00000000008 */
[----:B------:R-:W-:-:S08]  /*2790*/  DFMA R8, R6, R8, R6 ;  /* 0x000000080608722b */ /* 0x000fd00000000006 */
[----:B------:R-:W-:-:S08]  /*27a0*/  DFMA R6, -R4, R8, 1 ;  /* 0x3ff000000406742b */ /* 0x000fd00000000108 */
[----:B------:R-:W-:-:S08]  /*27b0*/  DFMA R6, R8, R6, R8 ;  /* 0x000000060806722b */ /* 0x000fd00000000008 */
[----:B------:R-:W-:-:S08]  /*27c0*/  DMUL R6, R6, 2.2250738585072013831e-308 ;  /* 0x0010000006067828 */ /* 0x000fd00000000000 */
[----:B------:R-:W-:-:S08]  /*27d0*/  DFMA R8, -R10, R6, 1 ;  /* 0x3ff000000a08742b */ /* 0x000fd00000000106 */
[----:B------:R-:W-:-:S08]  /*27e0*/  DFMA R8, R8, R8, R8 ;  /* 0x000000080808722b */ /* 0x000fd00000000008 */
[----:B------:R-:W-:Y:S01]  /*27f0*/  DFMA R4, R6, R8, R6 ;  /* 0x000000080604722b */ /* 0x000fe20000000006 */
[----:B------:R-:W-:Y:S10]  /*2800*/  BRA `(.L_x_24) ;  /* 0x0000000000307947 */ /* 0x000ff40003800000 */
.L_x_25:
[----:B------:R-:W-:Y:S01]  /*2810*/  DMUL R6, R10, 8.11296384146066816958e+31 ;  /* 0x469000000a067828 */ /* 0x000fe20000000000 */
[----:B------:R-:W-:-:S05]  /*2820*/  IMAD.MOV.U32 R4, RZ, RZ, R3 ;  /* 0x000000ffff047224 */ /* 0x000fca00078e0003 */
[----:B------:R-:W0:Y:S02]  /*2830*/  MUFU.RCP64H R5, R7 ;  /* 0x0000000700057308 */ /* 0x000e240000001800 */
[----:B0-----:R-:W-:-:S08]  /*2840*/  DFMA R8, -R6, R4, 1 ;  /* 0x3ff000000608742b */ /* 0x001fd00000000104 */
[----:B------:R-:W-:-:S08]  /*2850*/  DFMA R8, R8, R8, R8 ;  /* 0x000000080808722b */ /* 0x000fd00000000008 */
[----:B------:R-:W-:-:S08]  /*2860*/  DFMA R8, R4, R8, R4 ;  /* 0x000000080408722b */ /* 0x000fd00000000004 */
[----:B------:R-:W-:-:S08]  /*2870*/  DFMA R4, -R6, R8, 1 ;  /* 0x3ff000000604742b */ /* 0x000fd00000000108 */
[----:B------:R-:W-:-:S08]  /*2880*/  DFMA R4, R8, R4, R8 ;  /* 0x000000040804722b */ /* 0x000fd00000000008 */
[----:B------:R-:W-:Y:S01]  /*2890*/  DMUL R4, R4, 8.11296384146066816958e+31 ;  /* 0x4690000004047828 */ /* 0x000fe20000000000 */
[----:B------:R-:W-:Y:S10]  /*28a0*/  BRA `(.L_x_24) ;  /* 0x0000000000087947 */ /* 0x000ff40003800000 */
.L_x_23:
[----:B------:R-:W-:Y:S02]  /*28b0*/  LOP3.LUT R5, R11, 0x80000, RZ, 0xfc, !PT ;  /* 0x000800000b057812 */ /* 0x000fe400078efcff */
[----:B------:R-:W-:-:S07]  /*28c0*/  MOV R4, R10 ;  /* 0x0000000a00047202 */ /* 0x000fce0000000f00 */
.L_x_24:
[----:B------:R-:W-:Y:S02]  /*28d0*/  IMAD.MOV.U32 R8, RZ, RZ, R4 ;  /* 0x000000ffff087224 */ /* 0x000fe400078e0004 */
[----:B------:R-:W-:Y:S01]  /*28e0*/  IMAD.MOV.U32 R9, RZ, RZ, R5 ;  /* 0x000000ffff097224 */ /* 0x000fe200078e0005 */
[----:B------:R-:W-:Y:S01]  /*28f0*/  MOV R5, 0x0 ;  /* 0x0000000000057802 */ /* 0x000fe20000000f00 */
[----:B------:R-:W-:-:S04]  /*2900*/  IMAD.MOV.U32 R4, RZ, RZ, R0 ;  /* 0x000000ffff047224 */ /* 0x000fc800078e0000 */
[----:B------:R-:W-:Y:S05]  /*2910*/  RET.REL.NODEC R4 `(limiter_kernel) ;  /* 0xffffffd404b87950 */ /* 0x000fea0003c3ffff */
        .type           $limiter_kernel$__internal_accurate_pow,@function
        .size           $limiter_kernel$__internal_accurate_pow,(.L_x_29 - $limiter_kernel$__internal_accurate_pow)
$limiter_kernel$__internal_accurate_pow:
[----:B------:R-:W0:Y:S01]  /*2920*/  MUFU.RCP64H R25, 2.25 ;  /* 0x4002000000197908 */ /* 0x000e220000001800 */
[----:B------:R-:W-:Y:S01]  /*2930*/  IMAD.MOV.U32 R20, RZ, RZ, 0x0 ;  /* 0x00000000ff147424 */ /* 0x000fe200078e00ff */
[----:B------:R-:W-:Y:S01]  /*2940*/  MOV R22, 0x41ad3b5a ;  /* 0x41ad3b5a00167802 */ /* 0x000fe20000000f00 */
[----:B------:R-:W-:Y:S01]  /*2950*/  IMAD.MOV.U32 R21, RZ, RZ, 0x40020000 ;  /* 0x40020000ff157424 */ /* 0x000fe200078e00ff */
[----:B------:R-:W-:Y:S01]  /*2960*/  UMOV UR20, 0x7d2cafe2 ;  /* 0x7d2cafe200147882 */ /* 0x000fe20000000000 */
[----:B------:R-:W-:Y:S01]  /*2970*/  IMAD.MOV.U32 R24, RZ, RZ, RZ ;  /* 0x000000ffff187224 */ /* 0x000fe200078e00ff */
[----:B------:R-:W-:Y:S01]  /*2980*/  UMOV UR21, 0x3eb0f5ff ;  /* 0x3eb0f5ff00157882 */ /* 0x000fe20000000000 */
[----:B------:R-:W-:Y:S02]  /*2990*/  IMAD.MOV.U32 R23, RZ, RZ, 0x3ed0f5d2 ;  /* 0x3ed0f5d2ff177424 */ /* 0x000fe400078e00ff */
[----:B------:R-:W-:-:S05]  /*29a0*/  IMAD.SHL.U32 R5, R3, 0x2, RZ ;  /* 0x0000000203057824 */ /* 0x000fca00078e00ff */
[----:B------:R-:W-:Y:S01]  /*29b0*/  ISETP.GT.U32.AND P0, PT, R5, -0x2000001, PT ;  /* 0xfdffffff0500780c */ /* 0x000fe20003f04070 */
[----:B0-----:R-:W-:-:S08]  /*29c0*/  DFMA R20, R24, -R20, 1 ;  /* 0x3ff000001814742b */ /* 0x001fd00000000814 */
[----:B------:R-:W-:-:S08]  /*29d0*/  DFMA R20, R20, R20, R20 ;  /* 0x000000141414722b */ /* 0x000fd00000000014 */
[----:B------:R-:W-:-:S08]  /*29e0*/  DFMA R24, R24, R20, R24 ;  /* 0x000000141818722b */ /* 0x000fd00000000018 */
[----:B------:R-:W-:-:S08]  /*29f0*/  DMUL R20, R24, 0.25 ;  /* 0x3fd0000018147828 */ /* 0x000fd00000000000 */
[----:B------:R-:W-:-:S08]  /*2a00*/  DFMA R20, R24, 0.25, R20 ;  /* 0x3fd000001814782b */ /* 0x000fd00000000014 */
[C---:B------:R-:W-:Y:S02]  /*2a10*/  DMUL R32, R20.reuse, R20 ;  /* 0x0000001414207228 */ /* 0x040fe40000000000 */
[----:B------:R-:W-:-:S06]  /*2a20*/  DADD R26, -R20, 0.25 ;  /* 0x3fd00000141a7429 */ /* 0x000fcc0000000100 */
[----:B------:R-:W-:Y:S01]  /*2a30*/  DFMA R22, R32, UR20, R22 ;  /* 0x0000001420167c2b */ /* 0x000fe20008000016 */
[----:B------:R-:W-:Y:S01]  /*2a40*/  UMOV UR20, 0x75488a3f ;  /* 0x75488a3f00147882 */ /* 0x000fe20000000000 */
[----:B------:R-:W-:Y:S01]  /*2a50*/  UMOV UR21, 0x3ef3b20a ;  /* 0x3ef3b20a00157882 */ /* 0x000fe20000000000 */
[----:B------:R-:W-:-:S05]  /*2a60*/  DADD R26, R26, R26 ;  /* 0x000000001a1a7229 */ /* 0x000fca000000001a */
[----:B------:R-:W-:Y:S01]  /*2a70*/  DFMA R22, R32, R22, UR20 ;  /* 0x0000001420167e2b */ /* 0x000fe20008000016 */
[----:B------:R-:W-:Y:S01]  /*2a80*/  UMOV UR20, 0xe4faecd5 ;  /* 0xe4faecd500147882 */ /* 0x000fe20000000000 */
[----:B------:R-:W-:Y:S01]  /*2a90*/  UMOV UR21, 0x3f1745cd ;  /* 0x3f1745cd00157882 */ /* 0x000fe20000000000 */
[----:B------:R-:W-:-:S05]  /*2aa0*/  DFMA R26, -R20, 0.25, R26 ;  /* 0x3fd00000141a782b */ /* 0x000fca000000011a */
[----:B------:R-:W-:Y:S01]  /*2ab0*/  DFMA R22, R32, R22, UR20 ;  /* 0x0000001420167e2b */ /* 0x000fe20008000016 */
[----:B------:R-:W-:Y:S01]  /*2ac0*/  UMOV UR20, 0x258a578b ;  /* 0x258a578b00147882 */ /* 0x000fe20000000000 */
[----:B------:R-:W-:Y:S01]  /*2ad0*/  UMOV UR21, 0x3f3c71c7 ;  /* 0x3f3c71c700157882 */ /* 0x000fe20000000000 */
[----:B------:R-:W-:Y:S02]  /*2ae0*/  DMUL R24, R24, R26 ;  /* 0x0000001a18187228 */ /* 0x000fe40000000000 */
[----:B------:R-:W-:-:S03]  /*2af0*/  DMUL R26, R20, R20 ;  /* 0x00000014141a7228 */ /* 0x000fc60000000000 */
[----:B------:R-:W-:Y:S01]  /*2b00*/  DFMA R22, R32, R22, UR20 ;  /* 0x0000001420167e2b */ /* 0x000fe20008000016 */
[----:B------:R-:W-:Y:S01]  /*2b10*/  UMOV UR20, 0x9242b910 ;  /* 0x9242b91000147882 */ /* 0x000fe20000000000 */
[----:B------:R-:W-:-:S03]  /*2b20*/  UMOV UR21, 0x3f624924 ;  /* 0x3f62492400157882 */ /* 0x000fc60000000000 */
[----:B------:R-:W-:-:S03]  /*2b30*/  DMUL R34, R20, R26 ;  /* 0x0000001a14227228 */ /* 0x000fc60000000000 */
[----:B------:R-:W-:Y:S01]  /*2b40*/  DFMA R22, R32, R22, UR20 ;  /* 0x0000001420167e2b */ /* 0x000fe20008000016 */
[----:B------:R-:W-:Y:S01]  /*2b50*/  UMOV UR20, 0x99999dfb ;  /* 0x99999dfb00147882 */ /* 0x000fe20000000000 */
[----:B------:R-:W-:-:S06]  /*2b60*/  UMOV UR21, 0x3f899999 ;  /* 0x3f89999900157882 */ /* 0x000fcc0000000000 */
[----:B------:R-:W-:Y:S01]  /*2b70*/  DFMA R28, R32, R22, UR20 ;  /* 0x00000014201c7e2b */ /* 0x000fe20008000016 */
[----:B------:R-:W-:Y:S01]  /*2b80*/  UMOV UR20, 0x55555555 ;  /* 0x5555555500147882 */ /* 0x000fe20000000000 */
[----:B------:R-:W-:-:S06]  /*2b90*/  UMOV UR21, 0x3fb55555 ;  /* 0x3fb5555500157882 */ /* 0x000fcc0000000000 */
[----:B------:R-:W-:-:S08]  /*2ba0*/  DFMA R22, R32, R28, UR20 ;  /* 0x0000001420167e2b */ /* 0x000fd0000800001c */
[----:B------:R-:W-:Y:S01]  /*2bb0*/  DADD R30, -R22, UR20 ;  /* 0x00000014161e7e29 */ /* 0x000fe20008000100 */
[----:B------:R-:W-:Y:S01]  /*2bc0*/  UMOV UR20, 0xb9e7b0 ;  /* 0x00b9e7b000147882 */ /* 0x000fe20000000000 */
[----:B------:R-:W-:-:S06]  /*2bd0*/  UMOV UR21, 0x3c46a4cb ;  /* 0x3c46a4cb00157882 */ /* 0x000fcc0000000000 */
[----:B------:R-:W-:Y:S02]  /*2be0*/  DFMA R28, R32, R28, R30 ;  /* 0x0000001c201c722b */ /* 0x000fe4000000001e */
[----:B------:R-:W-:Y:S01]  /*2bf0*/  DFMA R30, R20, R20, -R26 ;  /* 0x00000014141e722b */ /* 0x000fe2000000081a */
[----:B------:R-:W-:Y:S02]  /*2c00*/  VIADD R33, R25, 0x100000 ;  /* 0x0010000019217836 */ /* 0x000fe40000000000 */
[----:B------:R-:W-:-:S06]  /*2c10*/  IMAD.MOV.U32 R32, RZ, RZ, R24 ;  /* 0x000000ffff207224 */ /* 0x000fcc00078e0018 */
[----:B------:R-:W-:Y:S02]  /*2c20*/  DFMA R30, R20, R32, R30 ;  /* 0x00000020141e722b */ /* 0x000fe4000000001e */
[----:B------:R-:W-:Y:S01]  /*2c30*/  DADD R32, R28, -UR20 ;  /* 0x800000141c207e29 */ /* 0x000fe20008000000 */
[----:B------:R-:W-:Y:S01]  /*2c40*/  UMOV UR20, 0x0 ;  /* 0x0000000000147882 */ /* 0x000fe20000000000 */
[----:B------:R-:W-:Y:S01]  /*2c50*/  DFMA R28, R20, R26, -R34 ;  /* 0x0000001a141c722b */ /* 0x000fe20000000822 */
[----:B------:R-:W-:-:S07]  /*2c60*/  UMOV UR21, 0x40080000 ;  /* 0x4008000000157882 */ /* 0x000fce0000000000 */
[----:B------:R-:W-:Y:S02]  /*2c70*/  DFMA R28, R24, R26, R28 ;  /* 0x0000001a181c722b */ /* 0x000fe4000000001c */
[----:B------:R-:W-:-:S06]  /*2c80*/  DADD R26, R22, R32 ;  /* 0x00000000161a7229 */ /* 0x000fcc0000000020 */
[----:B------:R-:W-:Y:S02]  /*2c90*/  DFMA R28, R20, R30, R28 ;  /* 0x0000001e141c722b */ /* 0x000fe4000000001c */
[----:B------:R-:W-:Y:S02]  /*2ca0*/  DADD R30, R22, -R26 ;  /* 0x00000000161e7229 */ /* 0x000fe4000000081a */
[----:B------:R-:W-:-:S06]  /*2cb0*/  DMUL R22, R26, R34 ;  /* 0x000000221a167228 */ /* 0x000fcc0000000000 */
[----:B------:R-:W-:Y:S02]  /*2cc0*/  DADD R32, R32, R30 ;  /* 0x0000000020207229 */ /* 0x000fe4000000001e */
[----:B------:R-:W-:-:S08]  /*2cd0*/  DFMA R30, R26, R34, -R22 ;  /* 0x000000221a1e722b */ /* 0x000fd00000000816 */
[----:B------:R-:W-:-:S08]  /*2ce0*/  DFMA R28, R26, R28, R30 ;  /* 0x0000001c1a1c722b */ /* 0x000fd0000000001e */
[----:B------:R-:W-:-:S08]  /*2cf0*/  DFMA R32, R32, R34, R28 ;  /* 0x000000222020722b */ /* 0x000fd0000000001c */
[----:B------:R-:W-:-:S08]  /*2d00*/  DADD R28, R22, R32 ;  /* 0x00000000161c7229 */ /* 0x000fd00000000020 */
[--C-:B------:R-:W-:Y:S02]  /*2d10*/  DADD R26, R20, R28.reuse ;  /* 0x00000000141a7229 */ /* 0x100fe4000000001c */
[----:B------:R-:W-:-:S06]  /*2d20*/  DADD R22, R22, -R28 ;  /* 0x0000000016167229 */ /* 0x000fcc000000081c */
[----:B------:R-:W-:Y:S02]  /*2d30*/  DADD R20, R20, -R26 ;  /* 0x0000000014147229 */ /* 0x000fe4000000081a */
[----:B------:R-:W-:-:S06]  /*2d40*/  DADD R22, R32, R22 ;  /* 0x0000000020167229 */ /* 0x000fcc0000000016 */
[----:B------:R-:W-:-:S08]  /*2d50*/  DADD R20, R28, R20 ;  /* 0x000000001c147229 */ /* 0x000fd00000000014 */
[----:B------:R-:W-:Y:S01]  /*2d60*/  DADD R20, R22, R20 ;  /* 0x0000000016147229 */ /* 0x000fe20000000014 */
[----:B------:R-:W-:Y:S01]  /*2d70*/  MOV R22, 0xfefa39ef ;  /* 0xfefa39ef00167802 */ /* 0x000fe20000000f00 */
[----:B------:R-:W-:-:S06]  /*2d80*/  IMAD.MOV.U32 R23, RZ, RZ, 0x3fe62e42 ;  /* 0x3fe62e42ff177424 */ /* 0x000fcc00078e00ff */
[----:B------:R-:W-:Y:S01]  /*2d90*/  DADD R28, R24, R20 ;  /* 0x00000000181c7229 */ /* 0x000fe20000000014 */
[----:B------:R-:W-:Y:S02]  /*2da0*/  IMAD.MOV.U32 R20, RZ, RZ, -0x105c611 ;  /* 0xfefa39efff147424 */ /* 0x000fe400078e00ff */
[----:B------:R-:W-:-:S05]  /*2db0*/  IMAD.MOV.U32 R21, RZ, RZ, 0x3fe62e42 ;  /* 0x3fe62e42ff157424 */ /* 0x000fca00078e00ff */
[----:B------:R-:W-:-:S08]  /*2dc0*/  DADD R24, R26, R28 ;  /* 0x000000001a187229 */ /* 0x000fd0000000001c */
[--C-:B------:R-:W-:Y:S02]  /*2dd0*/  DFMA R22, R22, UR20, R24.reuse ;  /* 0x0000001416167c2b */ /* 0x100fe40008000018 */
[----:B------:R-:W-:-:S06]  /*2de0*/  DADD R30, R26, -R24 ;  /* 0x000000001a1e7229 */ /* 0x000fcc0000000818 */
[----:B------:R-:W-:Y:S02]  /*2df0*/  DFMA R26, -R20, 3, R22 ;  /* 0x40080000141a782b */ /* 0x000fe40000000116 */
[----:B------:R-:W-:Y:S01]  /*2e00*/  DADD R30, R28, R30 ;  /* 0x000000001c1e7229 */ /* 0x000fe2000000001e */
[----:B------:R-:W-:-:S05]  /*2e10*/  LOP3.LUT R28, R3, 0xff0fffff, RZ, 0xc0, !PT ;  /* 0xff0fffff031c7812 */ /* 0x000fca00078ec0ff */
[----:B------:R-:W-:Y:S01]  /*2e20*/  DADD R26, -R24, R26 ;  /* 0x00000000181a7229 */ /* 0x000fe2000000011a */
[----:B------:R-:W-:Y:S01]  /*2e30*/  SEL R29, R28, R3, P0 ;  /* 0x000000031c1d7207 */ /* 0x000fe20000000000 */
[----:B------:R-:W-:Y:S01]  /*2e40*/  IMAD.MOV.U32 R25, RZ, RZ, 0x3c7abc9e ;  /* 0x3c7abc9eff197424 */ /* 0x000fe200078e00ff */
[----:B------:R-:W-:Y:S01]  /*2e50*/  MOV R24, 0x3b39803f ;  /* 0x3b39803f00187802 */ /* 0x000fe20000000f00 */
[----:B------:R-:W-:-:S04]  /*2e60*/  IMAD.MOV.U32 R28, RZ, RZ, R4 ;  /* 0x000000ffff1c7224 */ /* 0x000fc800078e0004 */
[----:B------:R-:W-:-:S08]  /*2e70*/  DADD R26, R30, -R26 ;  /* 0x000000001e1a7229 */ /* 0x000fd0000000081a */
[----:B------:R-:W-:Y:S01]  /*2e80*/  DFMA R26, R24, UR20, R26 ;  /* 0x00000014181a7c2b */ /* 0x000fe2000800001a */
[----:B------:R-:W-:Y:S01]  /*2e90*/  UMOV UR20, 0x3b39803f ;  /* 0x3b39803f00147882 */ /* 0x000fe20000000000 */
[----:B------:R-:W-:-:S06]  /*2ea0*/  UMOV UR21, 0x3c7abc9e ;  /* 0x3c7abc9e00157882 */ /* 0x000fcc0000000000 */
[----:B------:R-:W-:-:S08]  /*2eb0*/  DADD R24, R22, R26 ;  /* 0x0000000016187229 */ /* 0x000fd0000000001a */
[----:B------:R-:W-:Y:S02]  /*2ec0*/  DADD R22, R22, -R24 ;  /* 0x0000000016167229 */ /* 0x000fe40000000818 */
[----:B------:R-:W-:-:S06]  /*2ed0*/  DMUL R4, R24, R28 ;  /* 0x0000001c18047228 */ /* 0x000fcc0000000000 */
[----:B------:R-:W-:Y:S02]  /*2ee0*/  DADD R22, R26, R22 ;  /* 0x000000001a167229 */ /* 0x000fe40000000016 */
[----:B------:R-:W-:-:S08]  /*2ef0*/  DFMA R24, R24, R28, -R4 ;  /* 0x0000001c1818722b */ /* 0x000fd00000000804 */
[----:B------:R-:W-:Y:S01]  /*2f00*/  DFMA R28, R22, R28, R24 ;  /* 0x0000001c161c722b */ /* 0x000fe20000000018 */
[----:B------:R-:W-:Y:S01]  /*2f10*/  MOV R22, 0x652b82fe ;  /* 0x652b82fe00167802 */ /* 0x000fe20000000f00 */
[----:B------:R-:W-:-:S06]  /*2f20*/  IMAD.MOV.U32 R23, RZ, RZ, 0x3ff71547 ;  /* 0x3ff71547ff177424 */ /* 0x000fcc00078e00ff */
[----:B------:R-:W-:-:S08]  /*2f30*/  DADD R24, R4, R28 ;  /* 0x0000000004187229 */ /* 0x000fd0000000001c */
[----:B------:R-:W-:Y:S02]  /*2f40*/  DFMA R22, R24, R22, 6.75539944105574400000e+15 ;  /* 0x433800001816742b */ /* 0x000fe40000000016 */
[----:B------:R-:W-:Y:S01]  /*2f50*/  FSETP.GEU.AND P0, PT, |R25|, 4.1917929649353027344, PT ;  /* 0x4086232b1900780b */ /* 0x000fe20003f0e200 */
[----:B------:R-:W-:-:S05]  /*2f60*/  DADD R4, R4, -R24 ;  /* 0x0000000004047229 */ /* 0x000fca0000000818 */
[----:B------:R-:W-:-:S03]  /*2f70*/  DADD R26, R22, -6.75539944105574400000e+15 ;  /* 0xc3380000161a7429 */ /* 0x000fc60000000000 */
[----:B------:R-:W-:-:S05]  /*2f80*/  DADD R28, R28, R4 ;  /* 0x000000001c1c7229 */ /* 0x000fca0000000004 */
[----:B------:R-:W-:-:S08]  /*2f90*/  DFMA R20, R26, -R20, R24 ;  /* 0x800000141a14722b */ /* 0x000fd00000000018 */
        /* <DEDUP_REMOVED lines=29> */
[----:B------:R-:W-:-:S08]  /*3170*/  DFMA R26, R20, R26, UR20 ;  /* 0x00000014141a7e2b */ /* 0x000fd0000800001a */
[----:B------:R-:W-:-:S08]  /*3180*/  DFMA R26, R20, R26, 1 ;  /* 0x3ff00000141a742b */ /* 0x000fd0000000001a */
[----:B------:R-:W-:-:S10]  /*3190*/  DFMA R20, R20, R26, 1 ;  /* 0x3ff000001414742b */ /* 0x000fd4000000001a */
[----:B------:R-:W-:Y:S01]  /*31a0*/  LEA R5, R22, R21, 0x14 ;  /* 0x0000001516057211 */ /* 0x000fe200078ea0ff */
[----:B------:R-:W-:Y:S01]  /*31b0*/  IMAD.MOV.U32 R4, RZ, RZ, R20 ;  /* 0x000000ffff047224 */ /* 0x000fe200078e0014 */
[----:B------:R-:W-:Y:S06]  /*31c0*/  @!P0 BRA `(.L_x_26) ;  /* 0x0000000000308947 */ /* 0x000fec0003800000 */
[----:B------:R-:W-:Y:S01]  /*31d0*/  FSETP.GEU.AND P1, PT, |R25|, 4.2275390625, PT ;  /* 0x408748001900780b */ /* 0x000fe20003f2e200 */
[C---:B------:R-:W-:Y:S02]  /*31e0*/  DADD R4, R24.reuse, +INF ;  /* 0x7ff0000018047429 */ /* 0x040fe40000000000 */
[----:B------:R-:W-:-:S08]  /*31f0*/  DSETP.GEU.AND P0, PT, R24, RZ, PT ;  /* 0x000000ff1800722a */ /* 0x000fd00003f0e000 */
[----:B------:R-:W-:Y:S02]  /*3200*/  FSEL R4, R4, RZ, P0 ;  /* 0x000000ff04047208 */ /* 0x000fe40000000000 */
[----:B------:R-:W-:Y:S02]  /*3210*/  @!P1 LEA.HI R3, R22, R22, RZ, 0x1 ;  /* 0x0000001616039211 */ /* 0x000fe400078f08ff */
[----:B------:R-:W-:Y:S02]  /*3220*/  FSEL R5, R5, RZ, P0 ;  /* 0x000000ff05057208 */ /* 0x000fe40000000000 */
[----:B------:R-:W-:-:S05]  /*3230*/  @!P1 SHF.R.S32.HI R3, RZ, 0x1, R3 ;  /* 0x00000001ff039819 */ /* 0x000fca0000011403 */
[----:B------:R-:W-:Y:S02]  /*3240*/  @!P1 IMAD.IADD R22, R22, 0x1, -R3 ;  /* 0x0000000116169824 */ /* 0x000fe400078e0a03 */
[----:B------:R-:W-:-:S03]  /*3250*/  @!P1 IMAD R21, R3, 0x100000, R21 ;  /* 0x0010000003159824 */ /* 0x000fc600078e0215 */
[----:B------:R-:W-:Y:S02]  /*3260*/  @!P1 LEA R23, R22, 0x3ff00000, 0x14 ;  /* 0x3ff0000016179811 */ /* 0x000fe400078ea0ff */
[----:B------:R-:W-:-:S06]  /*3270*/  @!P1 MOV R22, RZ ;  /* 0x000000ff00169202 */ /* 0x000fcc0000000f00 */
[----:B------:R-:W-:-:S11]  /*3280*/  @!P1 DMUL R4, R20, R22 ;  /* 0x0000001614049228 */ /* 0x000fd60000000000 */
.L_x_26:
[----:B------:R-:W-:Y:S02]  /*3290*/  DFMA R28, R28, R4, R4 ;  /* 0x000000041c1c722b */ /* 0x000fe40000000004 */
[----:B------:R-:W-:-:S08]  /*32a0*/  DSETP.NEU.AND P0, PT, |R4|, +INF , PT ;  /* 0x7ff000000400742a */ /* 0x000fd00003f0d200 */
[----:B------:R-:W-:Y:S01]  /*32b0*/  FSEL R3, R4, R28, !P0 ;  /* 0x0000001c04037208 */ /* 0x000fe20004000000 */
[----:B------:R-:W-:Y:S01]  /*32c0*/  IMAD.MOV.U32 R4, RZ, RZ, R0 ;  /* 0x000000ffff047224 */ /* 0x000fe200078e0000 */
[----:B------:R-:W-:Y:S01]  /*32d0*/  FSEL R28, R5, R29, !P0 ;  /* 0x0000001d051c7208 */ /* 0x000fe20004000000 */
[----:B------:R-:W-:-:S04]  /*32e0*/  IMAD.MOV.U32 R5, RZ, RZ, 0x0 ;  /* 0x00000000ff057424 */ /* 0x000fc800078e00ff */
[----:B------:R-:W-:Y:S05]  /*32f0*/  RET.REL.NODEC R4 `(limiter_kernel) ;  /* 0xffffffcc04407950 */ /* 0x000fea0003c3ffff */
.L_x_27:
[----:B------:R-:W-:-:S00]  /*3300*/  BRA `(.L_x_27) ;  /* 0xfffffffc00fc7947 */ /* 0x000fc0000383ffff */
[----:B------:R-:W-:-:S00]  /*3310*/  NOP ;  /* 0x0000000000007918 */ /* 0x000fc00000000000 */
        /* <DEDUP_REMOVED lines=14> */
.L_x_29:


//--------------------- .nv.shared.reserved.0     --------------------------
	.section	.nv.shared.reserved.0,"aw",@nobits
	.weak		__nv_reservedSMEM_offset_0_alias
	.size		__nv_reservedSMEM_offset_0_alias, 0, 64
	.other		__nv_reservedSMEM_offset_0_alias,@"STO_CUDA_RESERVED_SHARED STV_DEFAULT"
__nv_reservedSMEM_offset_0_alias:
	.zero		0
	.zero		64


//--------------------- .nv.constant0.limiter_kernel --------------------------
	.section	.nv.constant0.limiter_kernel,"a",@progbits
	.sectionflags	@""
	.align	4
.nv.constant0.limiter_kernel:
	.zero		976


//--------------------- SYMBOLS --------------------------

	.type		.nv.reservedSmem.offset0,@object
	.size		.nv.reservedSmem.offset0,0x4
